      .version 3.1
      .target sm_35
      .address_size 64

      // Cray Fortran : Version 8.3.4  (u83056f83186i83169p83291a83009z83291)

      .file	1	"/lustre/atlas/scratch/mmin/nti104/nek5_r1039_acc/nek5_r1039_acc/dssum.f"

      .entry hsmg_dssum_acc_$ck_L1003_1(
               .param .s32 $$_arg_nglobl_t82,
               .param .s64 $$arg_ptr_acc_ug_t25_t83,
               .param .s64 $$arg_ptr_acc_mg_ptr_t27_t84,
               .param .s64 $$arg_ptr_acc_mg_lgl1_t29_t85,
               .param .s64 $$arg_ptr_acc_u_t31_t86,
               .param .s32 $$_arg_acc_seat_l_t37_t87 )
      {
      .reg .pred %p<8>;
      .reg .b32  %b<14>;
      .reg .s32  %s<26>;
      .reg .s64  %sd<33>;
      .reg .u32  %u<4>;
      .reg .f64  %fd<8>;
      //
      .loc                 1  1003  0
      .loc                 1  1004  0
      ld.param.s32         %s1, [$$_arg_nglobl_t82];   // dssum.f:1004 : $$mr_nglobl_45_t70
      setp.le.s32          %p1, %s1, 0;                // dssum.f:1004
      @%p1 bra             $hsmg_dssum_acc_$ck_L1003_1__l114__;// dssum.f:1004
      .loc                 1  1004  0
      mov.u32              %u1, %ntid.x;               // dssum.f:1004
      mov.u32              %u2, %ctaid.x;              // dssum.f:1004
      mov.u32              %u3, %tid.x;                // dssum.f:1004
      mad.lo.u32           %s2, %u1, %u2, %u3;         // dssum.f:1004 : $$id_t34
      setp.ge.s32          %p2, %s2, %s1;              // dssum.f:1004
      @%p2 bra             $hsmg_dssum_acc_$ck_L1003_1__l114__;// dssum.f:1004
      .loc                 1  1005  0
      ld.param.s64         %sd3, [$$arg_ptr_acc_ug_t25_t83];// dssum.f:1005 : $$arg_ptr_acc_ug_t25_t83
      shl.b32              %b1, %s2, 3;                // dssum.f:1005
      cvt.s64.s32          %sd4, %b1;                  // dssum.f:1005
      add.s64              %sd5, %sd3, %sd4;           // dssum.f:1005
      st.global.f64        [%sd5], 0d0000000000000000; // dssum.f:1005 : 0[$$arg_ptr_acc_ug_t25_t83,$$id_t34].L
      .loc                 1  1008  0
      ld.param.s32         %s9, [$$_arg_acc_seat_l_t37_t87];// dssum.f:1008 : $$_arg_acc_seat_l_t37_t87
      ld.param.s64         %sd6, [$$arg_ptr_acc_mg_ptr_t27_t84];// dssum.f:1008 : $$arg_ptr_acc_mg_ptr_t27_t84
      mov.s32              %s3, %s9;                   // dssum.f:1008 : $$lcs_l_4_t73
      mad.lo.s32           %s10, 209920, %s9, %s2;     // dssum.f:1008
      shl.b32              %b2, %s10, 2;               // dssum.f:1008
      cvt.s64.s32          %sd7, %b2;                  // dssum.f:1008
      add.s64              %sd8, %sd6, %sd7;           // dssum.f:1008
      ld.global.nc.s32     %s11, [%sd8 + -839680];     // dssum.f:1008 : -209920[$$arg_ptr_acc_mg_ptr_t27_t84,$$lcs_id_3_t72,ex]
      ld.global.nc.s32     %s12, [%sd8 + -839676];     // dssum.f:1008 : -209919[$$arg_ptr_acc_mg_ptr_t27_t84,$$lcs_id_3_t72,ex]
      mov.s32              %s4, %s11;                  // dssum.f:1008 : $$t_s2_t55
      add.s32              %s13, %s12, -1;             // dssum.f:1008
      sub.s32              %s5, %s13, %s11;            // dssum.f:1008 : $$lcs_t_5_t74
      setp.lt.s32          %p3, %s5, 0;                // dssum.f:1008
      @%p3 bra             $hsmg_dssum_acc_$ck_L1003_1__l114__;// dssum.f:1008
      .loc                 1  1008  0
      mov.f64              %fd1, 0d0000000000000000;   // dssum.f:1008 : $sca_ug_i0
      mov.s32              %s8, 0;                     // dssum.f:1008 : $$i_l1008_64_t57
      .loc                 1  1009  0
      mad.lo.s32           %s7, 209922, %s3, %s4;      // dssum.f:1009 : $$lis_b0_t58
      .loc                 1  1011  0
      add.s32              %s6, %s5, 1;                // dssum.f:1011 : $$lis_b1_t59
      cvt.s64.s32          %sd9, %s6;                  // dssum.f:1011
      setp.gt.s64          %p4, 4, %sd9;               // dssum.f:1011
      @%p4 bra             $hsmg_dssum_acc_$ck_L1003_1__l106__;// dssum.f:1011
      .loc                 1  1008  0
      shr.s32              %s14, %s6, 1;               // dssum.f:1008
      shr.b32              %b3, %s14, 30;              // dssum.f:1008
      add.s32              %s15, %s6, %b3;             // dssum.f:1008
      and.b32              %b4, %s15, 0xfffffffffffffffc;// dssum.f:1008
      add.s32              %s16, %b4, 3;               // dssum.f:1008
      shr.b32              %b5, %s16, 2;               // dssum.f:1008
      neg.s32              %s17, %b5;                  // dssum.f:1008
      cvt.s64.s32          %sd1, %s17;                 // dssum.f:1008 : $$induc01_s31_t78
$hsmg_dssum_acc_$ck_L1003_1__l102__:
      .loc                 1  1009  0
      add.s32              %s18, %s8, %s7;             // dssum.f:1009
      shl.b32              %b6, %s18, 2;               // dssum.f:1009
      cvt.s64.s32          %sd10, %b6;                 // dssum.f:1009
      ld.param.s64         %sd11, [$$arg_ptr_acc_mg_lgl1_t29_t85];// dssum.f:1009 : $$arg_ptr_acc_mg_lgl1_t29_t85
      add.s64              %sd12, %sd11, %sd10;        // dssum.f:1009
      ld.global.nc.s32     %s19, [%sd12 + -839684];    // dssum.f:1009 : -209921[$$arg_ptr_acc_mg_lgl1_t29_t85,$$lcs_6_t75,ex]
      .loc                 1  1010  0
      shl.b32              %b7, %s19, 3;               // dssum.f:1010
      cvt.s64.s32          %sd13, %b7;                 // dssum.f:1010
      ld.param.s64         %sd14, [$$arg_ptr_acc_u_t31_t86];// dssum.f:1010 : $$arg_ptr_acc_u_t31_t86
      add.s64              %sd15, %sd14, %sd13;        // dssum.f:1010
      ld.global.nc.f64     %fd2, [%sd15 + -8];         // dssum.f:1010 : -1[$$arg_ptr_acc_u_t31_t86,$il_s9,ex].L
      add.rn.f64           %fd1, %fd1, %fd2;           // dssum.f:1010 : $sca_ug_i0
      .loc                 1  1009  0
      ld.global.nc.s32     %s20, [%sd12 + -839680];    // dssum.f:1009 : -209920[$$arg_ptr_acc_mg_lgl1_t29_t85,$$lcs_6_t75,ex]
      .loc                 1  1010  0
      shl.b32              %b8, %s20, 3;               // dssum.f:1010
      cvt.s64.s32          %sd16, %b8;                 // dssum.f:1010
      add.s64              %sd17, %sd14, %sd16;        // dssum.f:1010
      ld.global.nc.f64     %fd3, [%sd17 + -8];         // dssum.f:1010 : -1[$$arg_ptr_acc_u_t31_t86,$il_s10,ex].L
      add.rn.f64           %fd1, %fd1, %fd3;           // dssum.f:1010 : $sca_ug_i0
      .loc                 1  1009  0
      ld.global.nc.s32     %s21, [%sd12 + -839676];    // dssum.f:1009 : -209919[$$arg_ptr_acc_mg_lgl1_t29_t85,$$lcs_6_t75,ex]
      .loc                 1  1010  0
      shl.b32              %b9, %s21, 3;               // dssum.f:1010
      cvt.s64.s32          %sd18, %b9;                 // dssum.f:1010
      add.s64              %sd19, %sd14, %sd18;        // dssum.f:1010
      ld.global.nc.f64     %fd4, [%sd19 + -8];         // dssum.f:1010 : -1[$$arg_ptr_acc_u_t31_t86,$il_s11,ex].L
      add.rn.f64           %fd5, %fd1, %fd4;           // dssum.f:1010
      .loc                 1  1009  0
      ld.global.nc.s32     %s22, [%sd12 + -839672];    // dssum.f:1009 : -209918[$$arg_ptr_acc_mg_lgl1_t29_t85,$$lcs_6_t75,ex]
      .loc                 1  1010  0
      shl.b32              %b10, %s22, 3;              // dssum.f:1010
      cvt.s64.s32          %sd20, %b10;                // dssum.f:1010
      add.s64              %sd21, %sd14, %sd20;        // dssum.f:1010
      ld.global.nc.f64     %fd6, [%sd21 + -8];         // dssum.f:1010 : -1[$$arg_ptr_acc_u_t31_t86,$sc_il_i1,ex].L
      add.rn.f64           %fd1, %fd5, %fd6;           // dssum.f:1010 : $sca_ug_i0
      .loc                 1  1011  0
      add.s32              %s8, %s8, 4;                // dssum.f:1011 : $$i_l1008_64_t57
      .loc                 1  1008  0
      add.s64              %sd1, %sd1, 1;              // dssum.f:1008 : $$induc01_s31_t78
      setp.lt.s64          %p5, %sd1, 0;               // dssum.f:1008
      @%p5 bra             $hsmg_dssum_acc_$ck_L1003_1__l102__;// dssum.f:1008
$hsmg_dssum_acc_$ck_L1003_1__l106__:
      .loc                 1  1008  0
      cvt.s64.s32          %sd22, %s8;                 // dssum.f:1008
      cvt.s64.s32          %sd23, %s6;                 // dssum.f:1008
      setp.ge.s64          %p6, %sd22, %sd23;          // dssum.f:1008
      @%p6 bra             $hsmg_dssum_acc_$ck_L1003_1__l113__;// dssum.f:1008
      .loc                 1  1008  0
      sub.s32              %s23, %s8, %s6;             // dssum.f:1008
      cvt.s64.s32          %sd2, %s23;                 // dssum.f:1008 : $$induc01_s34_t81
$hsmg_dssum_acc_$ck_L1003_1__l109__:
      .loc                 1  1009  0
      add.s32              %s24, %s8, %s7;             // dssum.f:1009
      shl.b32              %b11, %s24, 2;              // dssum.f:1009
      cvt.s64.s32          %sd24, %b11;                // dssum.f:1009
      ld.param.s64         %sd25, [$$arg_ptr_acc_mg_lgl1_t29_t85];// dssum.f:1009 : $$arg_ptr_acc_mg_lgl1_t29_t85
      add.s64              %sd26, %sd25, %sd24;        // dssum.f:1009
      ld.global.nc.s32     %s25, [%sd26 + -839684];    // dssum.f:1009 : -209921[$$arg_ptr_acc_mg_lgl1_t29_t85,$$i_l1008_64_t57 + $$lis_b0_t58,ex]
      .loc                 1  1010  0
      shl.b32              %b12, %s25, 3;              // dssum.f:1010
      cvt.s64.s32          %sd27, %b12;                // dssum.f:1010
      ld.param.s64         %sd28, [$$arg_ptr_acc_u_t31_t86];// dssum.f:1010 : $$arg_ptr_acc_u_t31_t86
      add.s64              %sd29, %sd28, %sd27;        // dssum.f:1010
      ld.global.nc.f64     %fd7, [%sd29 + -8];         // dssum.f:1010 : -1[$$arg_ptr_acc_u_t31_t86,$sc_il_i1,ex].L
      add.rn.f64           %fd1, %fd1, %fd7;           // dssum.f:1010 : $sca_ug_i0
      .loc                 1  1011  0
      add.s32              %s8, %s8, 1;                // dssum.f:1011 : $$i_l1008_64_t57
      .loc                 1  1008  0
      add.s64              %sd2, %sd2, 1;              // dssum.f:1008 : $$induc01_s34_t81
      .loc                 1  1011  0
      setp.lt.s64          %p7, %sd2, 0;               // dssum.f:1011
      @%p7 bra             $hsmg_dssum_acc_$ck_L1003_1__l109__;// dssum.f:1011
$hsmg_dssum_acc_$ck_L1003_1__l113__:
      .loc                 1  1008  0
      shl.b32              %b13, %s2, 3;               // dssum.f:1008
      cvt.s64.s32          %sd30, %b13;                // dssum.f:1008
      ld.param.s64         %sd31, [$$arg_ptr_acc_ug_t25_t83];// dssum.f:1008 : $$arg_ptr_acc_ug_t25_t83
      add.s64              %sd32, %sd31, %sd30;        // dssum.f:1008
      st.global.f64        [%sd32], %fd1;              // dssum.f:1008 : 0[$$arg_ptr_acc_ug_t25_t83,$$id_t34].L
$hsmg_dssum_acc_$ck_L1003_1__l114__:
      exit;
      } // hsmg_dssum_acc_$ck_L1003_1


      .entry hsmg_dssum_acc_$ck_L1024_2(
               .param .s32 $$_arg_nglobl_t88,
               .param .s64 $$arg_ptr_acc_ug_t25_t89,
               .param .s64 $$arg_ptr_acc_mg_ptr_t27_t90,
               .param .s64 $$arg_ptr_acc_mg_lgl1_t29_t91,
               .param .s64 $$arg_ptr_acc_u_t31_t92,
               .param .s32 $$_arg_acc_seat_l_t38_t93 )
      {
      .reg .pred %p<8>;
      .reg .b32  %b<13>;
      .reg .s32  %s<25>;
      .reg .s64  %sd<30>;
      .reg .u32  %u<4>;
      .reg .f64  %fd<2>;
      //
      .loc                 1  1024  0
      .loc                 1  1025  0
      ld.param.s32         %s1, [$$_arg_nglobl_t88];   // dssum.f:1025 : $$mr_nglobl_57_t60
      setp.le.s32          %p1, %s1, 0;                // dssum.f:1025
      @%p1 bra             $hsmg_dssum_acc_$ck_L1024_2__l138__;// dssum.f:1025
      .loc                 1  1025  0
      mov.u32              %u1, %ntid.x;               // dssum.f:1025
      mov.u32              %u2, %ctaid.x;              // dssum.f:1025
      mov.u32              %u3, %tid.x;                // dssum.f:1025
      mad.lo.u32           %s2, %u1, %u2, %u3;         // dssum.f:1025 : $$id_t36
      setp.ge.s32          %p2, %s2, %s1;              // dssum.f:1025
      @%p2 bra             $hsmg_dssum_acc_$ck_L1024_2__l138__;// dssum.f:1025
      .loc                 1  1028  0
      ld.param.s32         %s9, [$$_arg_acc_seat_l_t38_t93];// dssum.f:1028 : $$_arg_acc_seat_l_t38_t93
      mov.s32              %s3, %s9;                   // dssum.f:1028 : $$lcs_l_8_t63
      mad.lo.s32           %s10, 209920, %s9, %s2;     // dssum.f:1028
      shl.b32              %b1, %s10, 2;               // dssum.f:1028
      cvt.s64.s32          %sd3, %b1;                  // dssum.f:1028
      ld.param.s64         %sd4, [$$arg_ptr_acc_mg_ptr_t27_t90];// dssum.f:1028 : $$arg_ptr_acc_mg_ptr_t27_t90
      add.s64              %sd5, %sd4, %sd3;           // dssum.f:1028
      ld.global.nc.s32     %s4, [%sd5 + -839680];      // dssum.f:1028 : $$t_s6_t49
      ld.global.nc.s32     %s11, [%sd5 + -839676];     // dssum.f:1028 : -209919[$$arg_ptr_acc_mg_ptr_t27_t90,$$lcs_id_7_t62,ex]
      add.s32              %s12, %s11, -1;             // dssum.f:1028
      sub.s32              %s5, %s12, %s4;             // dssum.f:1028 : $$lcs_t_9_t64
      setp.lt.s32          %p3, %s5, 0;                // dssum.f:1028
      @%p3 bra             $hsmg_dssum_acc_$ck_L1024_2__l138__;// dssum.f:1028
      .loc                 1  1028  0
      mov.s32              %s8, 0;                     // dssum.f:1028 : $$i_l1028_66_t51
      .loc                 1  1029  0
      mad.lo.s32           %s7, 209922, %s3, %s4;      // dssum.f:1029 : $$lis_b2_t52
      .loc                 1  1031  0
      add.s32              %s6, %s5, 1;                // dssum.f:1031 : $$lis_b4_t54
      .loc                 1  1030  0
      shl.b32              %b2, %s2, 3;                // dssum.f:1030
      cvt.s64.s32          %sd6, %b2;                  // dssum.f:1030
      ld.param.s64         %sd7, [$$arg_ptr_acc_ug_t25_t89];// dssum.f:1030 : $$arg_ptr_acc_ug_t25_t89
      add.s64              %sd8, %sd7, %sd6;           // dssum.f:1030
      ld.global.nc.f64     %fd1, [%sd8];               // dssum.f:1030 : $$lis_b3_t53
      .loc                 1  1031  0
      cvt.s64.s32          %sd9, %s6;                  // dssum.f:1031
      setp.gt.s64          %p4, 4, %sd9;               // dssum.f:1031
      @%p4 bra             $hsmg_dssum_acc_$ck_L1024_2__l131__;// dssum.f:1031
      .loc                 1  1028  0
      shr.s32              %s13, %s6, 1;               // dssum.f:1028
      shr.b32              %b3, %s13, 30;              // dssum.f:1028
      add.s32              %s14, %s6, %b3;             // dssum.f:1028
      and.b32              %b4, %s14, 0xfffffffffffffffc;// dssum.f:1028
      add.s32              %s15, %b4, 3;               // dssum.f:1028
      shr.b32              %b5, %s15, 2;               // dssum.f:1028
      neg.s32              %s16, %b5;                  // dssum.f:1028
      cvt.s64.s32          %sd1, %s16;                 // dssum.f:1028 : $$induc01_s36_t67
$hsmg_dssum_acc_$ck_L1024_2__l127__:
      .loc                 1  1029  0
      add.s32              %s17, %s8, %s7;             // dssum.f:1029
      ld.param.s64         %sd10, [$$arg_ptr_acc_mg_lgl1_t29_t91];// dssum.f:1029 : $$arg_ptr_acc_mg_lgl1_t29_t91
      shl.b32              %b6, %s17, 2;               // dssum.f:1029
      cvt.s64.s32          %sd11, %b6;                 // dssum.f:1029
      add.s64              %sd12, %sd10, %sd11;        // dssum.f:1029
      ld.global.nc.s32     %s18, [%sd12 + -839684];    // dssum.f:1029 : -209921[$$arg_ptr_acc_mg_lgl1_t29_t91,$$lcs_10_t65,ex]
      ld.global.nc.s32     %s19, [%sd12 + -839680];    // dssum.f:1029 : -209920[$$arg_ptr_acc_mg_lgl1_t29_t91,$$lcs_10_t65,ex]
      ld.global.nc.s32     %s20, [%sd12 + -839676];    // dssum.f:1029 : -209919[$$arg_ptr_acc_mg_lgl1_t29_t91,$$lcs_10_t65,ex]
      ld.global.nc.s32     %s21, [%sd12 + -839672];    // dssum.f:1029 : -209918[$$arg_ptr_acc_mg_lgl1_t29_t91,$$lcs_10_t65,ex]
      .loc                 1  1030  0
      ld.param.s64         %sd13, [$$arg_ptr_acc_u_t31_t92];// dssum.f:1030 : $$arg_ptr_acc_u_t31_t92
      shl.b32              %b7, %s18, 3;               // dssum.f:1030
      cvt.s64.s32          %sd14, %b7;                 // dssum.f:1030
      add.s64              %sd15, %sd13, %sd14;        // dssum.f:1030
      st.global.f64        [%sd15 + -8], %fd1;         // dssum.f:1030 : -1[$$arg_ptr_acc_u_t31_t92,$il_s12,na].L
      shl.b32              %b8, %s19, 3;               // dssum.f:1030
      cvt.s64.s32          %sd16, %b8;                 // dssum.f:1030
      add.s64              %sd17, %sd13, %sd16;        // dssum.f:1030
      st.global.f64        [%sd17 + -8], %fd1;         // dssum.f:1030 : -1[$$arg_ptr_acc_u_t31_t92,$il_s13,na].L
      shl.b32              %b9, %s20, 3;               // dssum.f:1030
      cvt.s64.s32          %sd18, %b9;                 // dssum.f:1030
      add.s64              %sd19, %sd13, %sd18;        // dssum.f:1030
      st.global.f64        [%sd19 + -8], %fd1;         // dssum.f:1030 : -1[$$arg_ptr_acc_u_t31_t92,$il_s14,na].L
      shl.b32              %b10, %s21, 3;              // dssum.f:1030
      cvt.s64.s32          %sd20, %b10;                // dssum.f:1030
      add.s64              %sd21, %sd13, %sd20;        // dssum.f:1030
      st.global.f64        [%sd21 + -8], %fd1;         // dssum.f:1030 : -1[$$arg_ptr_acc_u_t31_t92,$sc_il_i2,na].L
      .loc                 1  1031  0
      add.s32              %s8, %s8, 4;                // dssum.f:1031 : $$i_l1028_66_t51
      .loc                 1  1028  0
      add.s64              %sd1, %sd1, 1;              // dssum.f:1028 : $$induc01_s36_t67
      setp.lt.s64          %p5, %sd1, 0;               // dssum.f:1028
      @%p5 bra             $hsmg_dssum_acc_$ck_L1024_2__l127__;// dssum.f:1028
$hsmg_dssum_acc_$ck_L1024_2__l131__:
      .loc                 1  1028  0
      cvt.s64.s32          %sd22, %s8;                 // dssum.f:1028
      cvt.s64.s32          %sd23, %s6;                 // dssum.f:1028
      setp.ge.s64          %p6, %sd22, %sd23;          // dssum.f:1028
      @%p6 bra             $hsmg_dssum_acc_$ck_L1024_2__l138__;// dssum.f:1028
      .loc                 1  1028  0
      sub.s32              %s22, %s8, %s6;             // dssum.f:1028
      cvt.s64.s32          %sd2, %s22;                 // dssum.f:1028 : $$induc01_s38_t69
$hsmg_dssum_acc_$ck_L1024_2__l134__:
      .loc                 1  1029  0
      add.s32              %s23, %s8, %s7;             // dssum.f:1029
      shl.b32              %b11, %s23, 2;              // dssum.f:1029
      cvt.s64.s32          %sd24, %b11;                // dssum.f:1029
      ld.param.s64         %sd25, [$$arg_ptr_acc_mg_lgl1_t29_t91];// dssum.f:1029 : $$arg_ptr_acc_mg_lgl1_t29_t91
      add.s64              %sd26, %sd25, %sd24;        // dssum.f:1029
      ld.global.nc.s32     %s24, [%sd26 + -839684];    // dssum.f:1029 : -209921[$$arg_ptr_acc_mg_lgl1_t29_t91,$$i_l1028_66_t51 + $$lis_b2_t52,ex]
      .loc                 1  1030  0
      shl.b32              %b12, %s24, 3;              // dssum.f:1030
      cvt.s64.s32          %sd27, %b12;                // dssum.f:1030
      ld.param.s64         %sd28, [$$arg_ptr_acc_u_t31_t92];// dssum.f:1030 : $$arg_ptr_acc_u_t31_t92
      add.s64              %sd29, %sd28, %sd27;        // dssum.f:1030
      st.global.f64        [%sd29 + -8], %fd1;         // dssum.f:1030 : -1[$$arg_ptr_acc_u_t31_t92,$sc_il_i2,na].L
      .loc                 1  1031  0
      add.s32              %s8, %s8, 1;                // dssum.f:1031 : $$i_l1028_66_t51
      .loc                 1  1028  0
      add.s64              %sd2, %sd2, 1;              // dssum.f:1028 : $$induc01_s38_t69
      .loc                 1  1031  0
      setp.lt.s64          %p7, %sd2, 0;               // dssum.f:1031
      @%p7 bra             $hsmg_dssum_acc_$ck_L1024_2__l134__;// dssum.f:1031
$hsmg_dssum_acc_$ck_L1024_2__l138__:
      exit;
      } // hsmg_dssum_acc_$ck_L1024_2


      .entry dssum_acc_$ck_L1329_3(
               .param .s32 $$_arg_nglobl_t74,
               .param .s64 $$arg_ptr_acc_ug_t25_t75,
               .param .s64 $$arg_ptr_acc_ids_lgl1_t27_t76,
               .param .s64 $$arg_ptr_acc_u_t29_t77,
               .param .s64 $$arg_ptr_acc_ids_ptr_t31_t78 )
      {
      .reg .pred %p<8>;
      .reg .b32  %b<14>;
      .reg .s32  %s<22>;
      .reg .s64  %sd<33>;
      .reg .u32  %u<4>;
      .reg .f64  %fd<8>;
      //
      .loc                 1  1329  0
      .loc                 1  1330  0
      ld.param.s32         %s1, [$$_arg_nglobl_t74];   // dssum.f:1330 : $$mr_nglobl_43_t65
      setp.le.s32          %p1, %s1, 0;                // dssum.f:1330
      @%p1 bra             $dssum_acc_$ck_L1329_3__l114__;// dssum.f:1330
      .loc                 1  1330  0
      mov.u32              %u1, %ntid.x;               // dssum.f:1330
      mov.u32              %u2, %ctaid.x;              // dssum.f:1330
      mov.u32              %u3, %tid.x;                // dssum.f:1330
      mad.lo.u32           %s2, %u1, %u2, %u3;         // dssum.f:1330 : $$id_t34
      setp.ge.s32          %p2, %s2, %s1;              // dssum.f:1330
      @%p2 bra             $dssum_acc_$ck_L1329_3__l114__;// dssum.f:1330
      .loc                 1  1331  0
      ld.param.s64         %sd3, [$$arg_ptr_acc_ug_t25_t75];// dssum.f:1331 : $$arg_ptr_acc_ug_t25_t75
      shl.b32              %b1, %s2, 3;                // dssum.f:1331
      cvt.s64.s32          %sd4, %b1;                  // dssum.f:1331
      add.s64              %sd5, %sd3, %sd4;           // dssum.f:1331
      .loc                 1  1334  0
      shl.b32              %b2, %s2, 2;                // dssum.f:1334
      cvt.s64.s32          %sd6, %b2;                  // dssum.f:1334
      .loc                 1  1331  0
      st.global.f64        [%sd5], 0d0000000000000000; // dssum.f:1331 : 0[$$arg_ptr_acc_ug_t25_t75,$$id_t34].L
      .loc                 1  1334  0
      ld.param.s64         %sd7, [$$arg_ptr_acc_ids_ptr_t31_t78];// dssum.f:1334 : $$arg_ptr_acc_ids_ptr_t31_t78
      add.s64              %sd8, %sd7, %sd6;           // dssum.f:1334
      ld.global.nc.s32     %s7, [%sd8];                // dssum.f:1334 : 0[$$arg_ptr_acc_ids_ptr_t31_t78,$$id_t34,ex]
      ld.global.nc.s32     %s8, [%sd8 + 4];            // dssum.f:1334 : 1[$$arg_ptr_acc_ids_ptr_t31_t78,$$id_t34,ex]
      mov.s32              %s5, %s7;                   // dssum.f:1334 : $$lis_b0_t56
      add.s32              %s9, %s8, -1;               // dssum.f:1334
      sub.s32              %s3, %s9, %s7;              // dssum.f:1334 : $$lcs_t_2_t66
      setp.lt.s32          %p3, %s3, 0;                // dssum.f:1334
      @%p3 bra             $dssum_acc_$ck_L1329_3__l114__;// dssum.f:1334
      .loc                 1  1334  0
      mov.f64              %fd1, 0d0000000000000000;   // dssum.f:1334 : $sca_ug_i0
      mov.s32              %s6, 0;                     // dssum.f:1334 : $$i_l1334_64_t55
      .loc                 1  1337  0
      add.s32              %s4, %s3, 1;                // dssum.f:1337 : $$lis_b1_t57
      cvt.s64.s32          %sd9, %s4;                  // dssum.f:1337
      setp.gt.s64          %p4, 4, %sd9;               // dssum.f:1337
      @%p4 bra             $dssum_acc_$ck_L1329_3__l106__;// dssum.f:1337
      .loc                 1  1334  0
      shr.s32              %s10, %s4, 1;               // dssum.f:1334
      shr.b32              %b3, %s10, 30;              // dssum.f:1334
      add.s32              %s11, %s4, %b3;             // dssum.f:1334
      and.b32              %b4, %s11, 0xfffffffffffffffc;// dssum.f:1334
      add.s32              %s12, %b4, 3;               // dssum.f:1334
      shr.b32              %b5, %s12, 2;               // dssum.f:1334
      neg.s32              %s13, %b5;                  // dssum.f:1334
      cvt.s64.s32          %sd1, %s13;                 // dssum.f:1334 : $$induc01_s30_t70
$dssum_acc_$ck_L1329_3__l102__:
      .loc                 1  1335  0
      add.s32              %s14, %s6, %s5;             // dssum.f:1335
      shl.b32              %b6, %s14, 2;               // dssum.f:1335
      cvt.s64.s32          %sd10, %b6;                 // dssum.f:1335
      ld.param.s64         %sd11, [$$arg_ptr_acc_ids_lgl1_t27_t76];// dssum.f:1335 : $$arg_ptr_acc_ids_lgl1_t27_t76
      add.s64              %sd12, %sd11, %sd10;        // dssum.f:1335
      ld.global.nc.s32     %s15, [%sd12 + 4];          // dssum.f:1335 : 1[$$arg_ptr_acc_ids_lgl1_t27_t76,$$lcs_3_t67,ex]
      .loc                 1  1336  0
      shl.b32              %b7, %s15, 3;               // dssum.f:1336
      cvt.s64.s32          %sd13, %b7;                 // dssum.f:1336
      ld.param.s64         %sd14, [$$arg_ptr_acc_u_t29_t77];// dssum.f:1336 : $$arg_ptr_acc_u_t29_t77
      add.s64              %sd15, %sd14, %sd13;        // dssum.f:1336
      ld.global.nc.f64     %fd2, [%sd15 + -8];         // dssum.f:1336 : -1[$$arg_ptr_acc_u_t29_t77,$il_s10,ex].L
      add.rn.f64           %fd1, %fd1, %fd2;           // dssum.f:1336 : $sca_ug_i0
      .loc                 1  1335  0
      ld.global.nc.s32     %s16, [%sd12 + 8];          // dssum.f:1335 : 2[$$arg_ptr_acc_ids_lgl1_t27_t76,$$lcs_3_t67,ex]
      .loc                 1  1336  0
      shl.b32              %b8, %s16, 3;               // dssum.f:1336
      cvt.s64.s32          %sd16, %b8;                 // dssum.f:1336
      add.s64              %sd17, %sd14, %sd16;        // dssum.f:1336
      ld.global.nc.f64     %fd3, [%sd17 + -8];         // dssum.f:1336 : -1[$$arg_ptr_acc_u_t29_t77,$il_s11,ex].L
      add.rn.f64           %fd1, %fd1, %fd3;           // dssum.f:1336 : $sca_ug_i0
      .loc                 1  1335  0
      ld.global.nc.s32     %s17, [%sd12 + 12];         // dssum.f:1335 : 3[$$arg_ptr_acc_ids_lgl1_t27_t76,$$lcs_3_t67,ex]
      .loc                 1  1336  0
      shl.b32              %b9, %s17, 3;               // dssum.f:1336
      cvt.s64.s32          %sd18, %b9;                 // dssum.f:1336
      add.s64              %sd19, %sd14, %sd18;        // dssum.f:1336
      ld.global.nc.f64     %fd4, [%sd19 + -8];         // dssum.f:1336 : -1[$$arg_ptr_acc_u_t29_t77,$il_s12,ex].L
      add.rn.f64           %fd5, %fd1, %fd4;           // dssum.f:1336
      .loc                 1  1335  0
      ld.global.nc.s32     %s18, [%sd12 + 16];         // dssum.f:1335 : 4[$$arg_ptr_acc_ids_lgl1_t27_t76,$$lcs_3_t67,ex]
      .loc                 1  1336  0
      shl.b32              %b10, %s18, 3;              // dssum.f:1336
      cvt.s64.s32          %sd20, %b10;                // dssum.f:1336
      add.s64              %sd21, %sd14, %sd20;        // dssum.f:1336
      ld.global.nc.f64     %fd6, [%sd21 + -8];         // dssum.f:1336 : -1[$$arg_ptr_acc_u_t29_t77,$sc_il_i1,ex].L
      add.rn.f64           %fd1, %fd5, %fd6;           // dssum.f:1336 : $sca_ug_i0
      .loc                 1  1337  0
      add.s32              %s6, %s6, 4;                // dssum.f:1337 : $$i_l1334_64_t55
      .loc                 1  1334  0
      add.s64              %sd1, %sd1, 1;              // dssum.f:1334 : $$induc01_s30_t70
      setp.lt.s64          %p5, %sd1, 0;               // dssum.f:1334
      @%p5 bra             $dssum_acc_$ck_L1329_3__l102__;// dssum.f:1334
$dssum_acc_$ck_L1329_3__l106__:
      .loc                 1  1334  0
      cvt.s64.s32          %sd22, %s6;                 // dssum.f:1334
      cvt.s64.s32          %sd23, %s4;                 // dssum.f:1334
      setp.ge.s64          %p6, %sd22, %sd23;          // dssum.f:1334
      @%p6 bra             $dssum_acc_$ck_L1329_3__l113__;// dssum.f:1334
      .loc                 1  1334  0
      sub.s32              %s19, %s6, %s4;             // dssum.f:1334
      cvt.s64.s32          %sd2, %s19;                 // dssum.f:1334 : $$induc01_s33_t73
$dssum_acc_$ck_L1329_3__l109__:
      .loc                 1  1335  0
      add.s32              %s20, %s6, %s5;             // dssum.f:1335
      shl.b32              %b11, %s20, 2;              // dssum.f:1335
      cvt.s64.s32          %sd24, %b11;                // dssum.f:1335
      ld.param.s64         %sd25, [$$arg_ptr_acc_ids_lgl1_t27_t76];// dssum.f:1335 : $$arg_ptr_acc_ids_lgl1_t27_t76
      add.s64              %sd26, %sd25, %sd24;        // dssum.f:1335
      ld.global.nc.s32     %s21, [%sd26 + 4];          // dssum.f:1335 : 1[$$arg_ptr_acc_ids_lgl1_t27_t76,$$i_l1334_64_t55 + $$lis_b0_t56,ex]
      .loc                 1  1336  0
      shl.b32              %b12, %s21, 3;              // dssum.f:1336
      cvt.s64.s32          %sd27, %b12;                // dssum.f:1336
      ld.param.s64         %sd28, [$$arg_ptr_acc_u_t29_t77];// dssum.f:1336 : $$arg_ptr_acc_u_t29_t77
      add.s64              %sd29, %sd28, %sd27;        // dssum.f:1336
      ld.global.nc.f64     %fd7, [%sd29 + -8];         // dssum.f:1336 : -1[$$arg_ptr_acc_u_t29_t77,$sc_il_i1,ex].L
      add.rn.f64           %fd1, %fd1, %fd7;           // dssum.f:1336 : $sca_ug_i0
      .loc                 1  1337  0
      add.s32              %s6, %s6, 1;                // dssum.f:1337 : $$i_l1334_64_t55
      .loc                 1  1334  0
      add.s64              %sd2, %sd2, 1;              // dssum.f:1334 : $$induc01_s33_t73
      .loc                 1  1337  0
      setp.lt.s64          %p7, %sd2, 0;               // dssum.f:1337
      @%p7 bra             $dssum_acc_$ck_L1329_3__l109__;// dssum.f:1337
$dssum_acc_$ck_L1329_3__l113__:
      .loc                 1  1334  0
      shl.b32              %b13, %s2, 3;               // dssum.f:1334
      cvt.s64.s32          %sd30, %b13;                // dssum.f:1334
      ld.param.s64         %sd31, [$$arg_ptr_acc_ug_t25_t75];// dssum.f:1334 : $$arg_ptr_acc_ug_t25_t75
      add.s64              %sd32, %sd31, %sd30;        // dssum.f:1334
      st.global.f64        [%sd32], %fd1;              // dssum.f:1334 : 0[$$arg_ptr_acc_ug_t25_t75,$$id_t34].L
$dssum_acc_$ck_L1329_3__l114__:
      exit;
      } // dssum_acc_$ck_L1329_3


      .entry dssum_acc_$ck_L1350_4(
               .param .s32 $$_arg_nglobl_t79,
               .param .s64 $$arg_ptr_acc_ug_t25_t80,
               .param .s64 $$arg_ptr_acc_ids_lgl1_t27_t81,
               .param .s64 $$arg_ptr_acc_u_t29_t82,
               .param .s64 $$arg_ptr_acc_ids_ptr_t31_t83 )
      {
      .reg .pred %p<8>;
      .reg .b32  %b<13>;
      .reg .s32  %s<21>;
      .reg .s64  %sd<30>;
      .reg .u32  %u<4>;
      .reg .f64  %fd<2>;
      //
      .loc                 1  1350  0
      .loc                 1  1351  0
      ld.param.s32         %s1, [$$_arg_nglobl_t79];   // dssum.f:1351 : $$mr_nglobl_54_t58
      setp.le.s32          %p1, %s1, 0;                // dssum.f:1351
      @%p1 bra             $dssum_acc_$ck_L1350_4__l138__;// dssum.f:1351
      .loc                 1  1351  0
      mov.u32              %u1, %ntid.x;               // dssum.f:1351
      mov.u32              %u2, %ctaid.x;              // dssum.f:1351
      mov.u32              %u3, %tid.x;                // dssum.f:1351
      mad.lo.u32           %s2, %u1, %u2, %u3;         // dssum.f:1351 : $$id_t36
      setp.ge.s32          %p2, %s2, %s1;              // dssum.f:1351
      @%p2 bra             $dssum_acc_$ck_L1350_4__l138__;// dssum.f:1351
      .loc                 1  1354  0
      shl.b32              %b1, %s2, 2;                // dssum.f:1354
      cvt.s64.s32          %sd3, %b1;                  // dssum.f:1354
      ld.param.s64         %sd4, [$$arg_ptr_acc_ids_ptr_t31_t83];// dssum.f:1354 : $$arg_ptr_acc_ids_ptr_t31_t83
      add.s64              %sd5, %sd4, %sd3;           // dssum.f:1354
      ld.global.nc.s32     %s5, [%sd5];                // dssum.f:1354 : $$lis_b2_t50
      ld.global.nc.s32     %s7, [%sd5 + 4];            // dssum.f:1354 : 1[$$arg_ptr_acc_ids_ptr_t31_t83,$$id_t36,ex]
      add.s32              %s8, %s7, -1;               // dssum.f:1354
      sub.s32              %s3, %s8, %s5;              // dssum.f:1354 : $$lcs_t_4_t59
      setp.lt.s32          %p3, %s3, 0;                // dssum.f:1354
      @%p3 bra             $dssum_acc_$ck_L1350_4__l138__;// dssum.f:1354
      .loc                 1  1354  0
      mov.s32              %s6, 0;                     // dssum.f:1354 : $$i_l1354_66_t49
      .loc                 1  1357  0
      add.s32              %s4, %s3, 1;                // dssum.f:1357 : $$lis_b4_t52
      .loc                 1  1356  0
      shl.b32              %b2, %s2, 3;                // dssum.f:1356
      cvt.s64.s32          %sd6, %b2;                  // dssum.f:1356
      ld.param.s64         %sd7, [$$arg_ptr_acc_ug_t25_t80];// dssum.f:1356 : $$arg_ptr_acc_ug_t25_t80
      add.s64              %sd8, %sd7, %sd6;           // dssum.f:1356
      ld.global.nc.f64     %fd1, [%sd8];               // dssum.f:1356 : $$lis_b3_t51
      .loc                 1  1357  0
      cvt.s64.s32          %sd9, %s4;                  // dssum.f:1357
      setp.gt.s64          %p4, 4, %sd9;               // dssum.f:1357
      @%p4 bra             $dssum_acc_$ck_L1350_4__l131__;// dssum.f:1357
      .loc                 1  1354  0
      shr.s32              %s9, %s4, 1;                // dssum.f:1354
      shr.b32              %b3, %s9, 30;               // dssum.f:1354
      add.s32              %s10, %s4, %b3;             // dssum.f:1354
      and.b32              %b4, %s10, 0xfffffffffffffffc;// dssum.f:1354
      add.s32              %s11, %b4, 3;               // dssum.f:1354
      shr.b32              %b5, %s11, 2;               // dssum.f:1354
      neg.s32              %s12, %b5;                  // dssum.f:1354
      cvt.s64.s32          %sd1, %s12;                 // dssum.f:1354 : $$induc01_s35_t62
$dssum_acc_$ck_L1350_4__l127__:
      .loc                 1  1355  0
      add.s32              %s13, %s6, %s5;             // dssum.f:1355
      ld.param.s64         %sd10, [$$arg_ptr_acc_ids_lgl1_t27_t81];// dssum.f:1355 : $$arg_ptr_acc_ids_lgl1_t27_t81
      shl.b32              %b6, %s13, 2;               // dssum.f:1355
      cvt.s64.s32          %sd11, %b6;                 // dssum.f:1355
      add.s64              %sd12, %sd10, %sd11;        // dssum.f:1355
      ld.global.nc.s32     %s14, [%sd12 + 4];          // dssum.f:1355 : 1[$$arg_ptr_acc_ids_lgl1_t27_t81,$$lcs_5_t60,ex]
      ld.global.nc.s32     %s15, [%sd12 + 8];          // dssum.f:1355 : 2[$$arg_ptr_acc_ids_lgl1_t27_t81,$$lcs_5_t60,ex]
      ld.global.nc.s32     %s16, [%sd12 + 12];         // dssum.f:1355 : 3[$$arg_ptr_acc_ids_lgl1_t27_t81,$$lcs_5_t60,ex]
      ld.global.nc.s32     %s17, [%sd12 + 16];         // dssum.f:1355 : 4[$$arg_ptr_acc_ids_lgl1_t27_t81,$$lcs_5_t60,ex]
      .loc                 1  1356  0
      ld.param.s64         %sd13, [$$arg_ptr_acc_u_t29_t82];// dssum.f:1356 : $$arg_ptr_acc_u_t29_t82
      shl.b32              %b7, %s14, 3;               // dssum.f:1356
      cvt.s64.s32          %sd14, %b7;                 // dssum.f:1356
      add.s64              %sd15, %sd13, %sd14;        // dssum.f:1356
      st.global.f64        [%sd15 + -8], %fd1;         // dssum.f:1356 : -1[$$arg_ptr_acc_u_t29_t82,$il_s13,na].L
      shl.b32              %b8, %s15, 3;               // dssum.f:1356
      cvt.s64.s32          %sd16, %b8;                 // dssum.f:1356
      add.s64              %sd17, %sd13, %sd16;        // dssum.f:1356
      st.global.f64        [%sd17 + -8], %fd1;         // dssum.f:1356 : -1[$$arg_ptr_acc_u_t29_t82,$il_s14,na].L
      shl.b32              %b9, %s16, 3;               // dssum.f:1356
      cvt.s64.s32          %sd18, %b9;                 // dssum.f:1356
      add.s64              %sd19, %sd13, %sd18;        // dssum.f:1356
      st.global.f64        [%sd19 + -8], %fd1;         // dssum.f:1356 : -1[$$arg_ptr_acc_u_t29_t82,$il_s15,na].L
      shl.b32              %b10, %s17, 3;              // dssum.f:1356
      cvt.s64.s32          %sd20, %b10;                // dssum.f:1356
      add.s64              %sd21, %sd13, %sd20;        // dssum.f:1356
      st.global.f64        [%sd21 + -8], %fd1;         // dssum.f:1356 : -1[$$arg_ptr_acc_u_t29_t82,$sc_il_i2,na].L
      .loc                 1  1357  0
      add.s32              %s6, %s6, 4;                // dssum.f:1357 : $$i_l1354_66_t49
      .loc                 1  1354  0
      add.s64              %sd1, %sd1, 1;              // dssum.f:1354 : $$induc01_s35_t62
      setp.lt.s64          %p5, %sd1, 0;               // dssum.f:1354
      @%p5 bra             $dssum_acc_$ck_L1350_4__l127__;// dssum.f:1354
$dssum_acc_$ck_L1350_4__l131__:
      .loc                 1  1354  0
      cvt.s64.s32          %sd22, %s6;                 // dssum.f:1354
      cvt.s64.s32          %sd23, %s4;                 // dssum.f:1354
      setp.ge.s64          %p6, %sd22, %sd23;          // dssum.f:1354
      @%p6 bra             $dssum_acc_$ck_L1350_4__l138__;// dssum.f:1354
      .loc                 1  1354  0
      sub.s32              %s18, %s6, %s4;             // dssum.f:1354
      cvt.s64.s32          %sd2, %s18;                 // dssum.f:1354 : $$induc01_s37_t64
$dssum_acc_$ck_L1350_4__l134__:
      .loc                 1  1355  0
      add.s32              %s19, %s6, %s5;             // dssum.f:1355
      shl.b32              %b11, %s19, 2;              // dssum.f:1355
      cvt.s64.s32          %sd24, %b11;                // dssum.f:1355
      ld.param.s64         %sd25, [$$arg_ptr_acc_ids_lgl1_t27_t81];// dssum.f:1355 : $$arg_ptr_acc_ids_lgl1_t27_t81
      add.s64              %sd26, %sd25, %sd24;        // dssum.f:1355
      ld.global.nc.s32     %s20, [%sd26 + 4];          // dssum.f:1355 : 1[$$arg_ptr_acc_ids_lgl1_t27_t81,$$i_l1354_66_t49 + $$lis_b2_t50,ex]
      .loc                 1  1356  0
      shl.b32              %b12, %s20, 3;              // dssum.f:1356
      cvt.s64.s32          %sd27, %b12;                // dssum.f:1356
      ld.param.s64         %sd28, [$$arg_ptr_acc_u_t29_t82];// dssum.f:1356 : $$arg_ptr_acc_u_t29_t82
      add.s64              %sd29, %sd28, %sd27;        // dssum.f:1356
      st.global.f64        [%sd29 + -8], %fd1;         // dssum.f:1356 : -1[$$arg_ptr_acc_u_t29_t82,$sc_il_i2,na].L
      .loc                 1  1357  0
      add.s32              %s6, %s6, 1;                // dssum.f:1357 : $$i_l1354_66_t49
      .loc                 1  1354  0
      add.s64              %sd2, %sd2, 1;              // dssum.f:1354 : $$induc01_s37_t64
      .loc                 1  1357  0
      setp.lt.s64          %p7, %sd2, 0;               // dssum.f:1357
      @%p7 bra             $dssum_acc_$ck_L1350_4__l134__;// dssum.f:1357
$dssum_acc_$ck_L1350_4__l138__:
      exit;
      } // dssum_acc_$ck_L1350_4



// ===== COMPILED SASS (sm_100) =====

	.target	sm_100

	.elftype	@"ET_EXEC"


//--------------------- .note.nv.tkinfo           --------------------------
	.section	.note.nv.tkinfo,"",@"SHT_NOTE"
	.sectionflags	@"SHF_NOTE_NV_TKINFO"
	.tkinfo
        /*0018*/ 	.word	0x00000002
        /*0030*/ 	.string	""
        /*0030*/ 	.string	"ptxas"
        /*0030*/ 	.string	"Cuda compilation tools, release 13.0, V13.0.88"
        /*0030*/ 	.string	"Build cuda_13.0.r13.0/compiler.36424714_0"
        /*0030*/ 	.string	"-arch sm_100 "



//--------------------- .note.nv.cuinfo           --------------------------
	.section	.note.nv.cuinfo,"",@"SHT_NOTE"
	.sectionflags	@"SHF_NOTE_NV_CUINFO"
        /*0018*/ 	.short	0x0002
        /*001a*/ 	.short	0x0023
        /*001c*/ 	.short	0x0082
	.zero		2


//--------------------- .nv.info                  --------------------------
	.section	.nv.info,"",@"SHT_CUDA_INFO"
	.align	4


	//----- nvinfo : EIATTR_REGCOUNT
	.align		4
        /*0000*/ 	.byte	0x04, 0x2f
        /*0002*/ 	.short	(.L_1 - .L_0)
	.align		4
.L_0:
        /*0004*/ 	.word	index@(hsmg_dssum_acc_$ck_L1003_1)
        /*0008*/ 	.word	0x00000020


	//----- nvinfo : EIATTR_FRAME_SIZE
	.align		4
.L_1:
        /*000c*/ 	.byte	0x04, 0x11
        /*000e*/ 	.short	(.L_3 - .L_2)
	.align		4
.L_2:
        /*0010*/ 	.word	index@(hsmg_dssum_acc_$ck_L1003_1)
        /*0014*/ 	.word	0x00000000


	//----- nvinfo : EIATTR_REGCOUNT
	.align		4
.L_3:
        /*0018*/ 	.byte	0x04, 0x2f
        /*001a*/ 	.short	(.L_5 - .L_4)
	.align		4
.L_4:
        /*001c*/ 	.word	index@(hsmg_dssum_acc_$ck_L1024_2)
        /*0020*/ 	.word	0x00000016


	//----- nvinfo : EIATTR_FRAME_SIZE
	.align		4
.L_5:
        /*0024*/ 	.byte	0x04, 0x11
        /*0026*/ 	.short	(.L_7 - .L_6)
	.align		4
.L_6:
        /*0028*/ 	.word	index@(hsmg_dssum_acc_$ck_L1024_2)
        /*002c*/ 	.word	0x00000000


	//----- nvinfo : EIATTR_REGCOUNT
	.align		4
.L_7:
        /*0030*/ 	.byte	0x04, 0x2f
        /*0032*/ 	.short	(.L_9 - .L_8)
	.align		4
.L_8:
        /*0034*/ 	.word	index@(dssum_acc_$ck_L1329_3)
        /*0038*/ 	.word	0x00000020


	//----- nvinfo : EIATTR_FRAME_SIZE
	.align		4
.L_9:
        /*003c*/ 	.byte	0x04, 0x11
        /*003e*/ 	.short	(.L_11 - .L_10)
	.align		4
.L_10:
        /*0040*/ 	.word	index@(dssum_acc_$ck_L1329_3)
        /*0044*/ 	.word	0x00000000


	//----- nvinfo : EIATTR_REGCOUNT
	.align		4
.L_11:
        /*0048*/ 	.byte	0x04, 0x2f
        /*004a*/ 	.short	(.L_13 - .L_12)
	.align		4
.L_12:
        /*004c*/ 	.word	index@(dssum_acc_$ck_L1350_4)
        /*0050*/ 	.word	0x00000016


	//----- nvinfo : EIATTR_FRAME_SIZE
	.align		4
.L_13:
        /*0054*/ 	.byte	0x04, 0x11
        /*0056*/ 	.short	(.L_15 - .L_14)
	.align		4
.L_14:
        /*0058*/ 	.word	index@(dssum_acc_$ck_L1350_4)
        /*005c*/ 	.word	0x00000000


	//----- nvinfo : EIATTR_MIN_STACK_SIZE
	.align		4
.L_15:
        /*0060*/ 	.byte	0x04, 0x12
        /*0062*/ 	.short	(.L_17 - .L_16)
	.align		4
.L_16:
        /*0064*/ 	.word	index@(dssum_acc_$ck_L1350_4)
        /*0068*/ 	.word	0x00000000


	//----- nvinfo : EIATTR_MIN_STACK_SIZE
	.align		4
.L_17:
        /*006c*/ 	.byte	0x04, 0x12
        /*006e*/ 	.short	(.L_19 - .L_18)
	.align		4
.L_18:
        /*0070*/ 	.word	index@(dssum_acc_$ck_L1329_3)
        /*0074*/ 	.word	0x00000000


	//----- nvinfo : EIATTR_MIN_STACK_SIZE
	.align		4
.L_19:
        /*0078*/ 	.byte	0x04, 0x12
        /*007a*/ 	.short	(.L_21 - .L_20)
	.align		4
.L_20:
        /*007c*/ 	.word	index@(hsmg_dssum_acc_$ck_L1024_2)
        /*0080*/ 	.word	0x00000000


	//----- nvinfo : EIATTR_MIN_STACK_SIZE
	.align		4
.L_21:
        /*0084*/ 	.byte	0x04, 0x12
        /*0086*/ 	.short	(.L_23 - .L_22)
	.align		4
.L_22:
        /*0088*/ 	.word	index@(hsmg_dssum_acc_$ck_L1003_1)
        /*008c*/ 	.word	0x00000000
.L_23:


//--------------------- .nv.compat                --------------------------
	.section	.nv.compat,"",@"SHT_CUDA_COMPAT_INFO"
	.align	4
        /*0000*/ 	.byte	0x02, 0x09, 0x00, 0x00, 0x02, 0x02, 0x01, 0x00, 0x02, 0x05, 0x05, 0x00, 0x03, 0x07, 0x01, 0x01
        /*0010*/ 	.byte	0x02, 0x03, 0x00, 0x00, 0x02, 0x06, 0x01, 0x00, 0x04, 0x0b, 0x08, 0x00, 0x01, 0x00, 0x00, 0x00
        /*0020*/ 	.byte	0x00, 0x00, 0x00, 0x00


//--------------------- .nv.info.dssum_acc_$ck_L1350_4 --------------------------
	.section	.nv.info.dssum_acc_$ck_L1350_4,"",@"SHT_CUDA_INFO"
	.sectionflags	@""
	.align	4


	//----- nvinfo : EIATTR_CUDA_API_VERSION
	.align		4
        /*0000*/ 	.byte	0x04, 0x37
        /*0002*/ 	.short	(.L_25 - .L_24)
.L_24:
        /*0004*/ 	.word	0x00000082


	//----- nvinfo : EIATTR_KPARAM_INFO
	.align		4
.L_25:
        /*0008*/ 	.byte	0x04, 0x17
        /*000a*/ 	.short	(.L_27 - .L_26)
.L_26:
        /*000c*/ 	.word	0x00000000
        /*0010*/ 	.short	0x0004
        /*0012*/ 	.short	0x0020
        /*0014*/ 	.byte	0x00, 0xf0, 0x21, 0x00


	//----- nvinfo : EIATTR_KPARAM_INFO
	.align		4
.L_27:
        /*0018*/ 	.byte	0x04, 0x17
        /*001a*/ 	.short	(.L_29 - .L_28)
.L_28:
        /*001c*/ 	.word	0x00000000
        /*0020*/ 	.short	0x0003
        /*0022*/ 	.short	0x0018
        /*0024*/ 	.byte	0x00, 0xf0, 0x21, 0x00


	//----- nvinfo : EIATTR_KPARAM_INFO
	.align		4
.L_29:
        /*0028*/ 	.byte	0x04, 0x17
        /*002a*/ 	.short	(.L_31 - .L_30)
.L_30:
        /*002c*/ 	.word	0x00000000
        /*0030*/ 	.short	0x0002
        /*0032*/ 	.short	0x0010
        /*0034*/ 	.byte	0x00, 0xf0, 0x21, 0x00


	//----- nvinfo : EIATTR_KPARAM_INFO
	.align		4
.L_31:
        /*0038*/ 	.byte	0x04, 0x17
        /*003a*/ 	.short	(.L_33 - .L_32)
.L_32:
        /*003c*/ 	.word	0x00000000
        /*0040*/ 	.short	0x0001
        /*0042*/ 	.short	0x0008
        /*0044*/ 	.byte	0x00, 0xf0, 0x21, 0x00


	//----- nvinfo : EIATTR_KPARAM_INFO
	.align		4
.L_33:
        /*0048*/ 	.byte	0x04, 0x17
        /*004a*/ 	.short	(.L_35 - .L_34)
.L_34:
        /*004c*/ 	.word	0x00000000
        /*0050*/ 	.short	0x0000
        /*0052*/ 	.short	0x0000
        /*0054*/ 	.byte	0x00, 0xf0, 0x11, 0x00


	//----- nvinfo : EIATTR_SPARSE_MMA_MASK
	.align		4
.L_35:
        /*0058*/ 	.byte	0x03, 0x50
        /*005a*/ 	.short	0x0000


	//----- nvinfo : EIATTR_MAXREG_COUNT
	.align		4
        /*005c*/ 	.byte	0x03, 0x1b
        /*005e*/ 	.short	0x00ff


	//----- nvinfo : EIATTR_MERCURY_ISA_VERSION
	.align		4
        /*0060*/ 	.byte	0x03, 0x5f
        /*0062*/ 	.short	0x0101


	//----- nvinfo : EIATTR_VRC_CTA_INIT_COUNT
	.align		4
        /*0064*/ 	.byte	0x02, 0x4a
	.zero		1
	.zero		1


	//----- nvinfo : EIATTR_EXIT_INSTR_OFFSETS
	.align		4
        /*0068*/ 	.byte	0x04, 0x1c
        /*006a*/ 	.short	(.L_37 - .L_36)


	//   ....[0]....
.L_36:
        /*006c*/ 	.word	0x00000030


	//   ....[1]....
        /*0070*/ 	.word	0x00000090


	//   ....[2]....
        /*0074*/ 	.word	0x00000130


	//   ....[3]....
        /*0078*/ 	.word	0x00000490


	//   ....[4]....
        /*007c*/ 	.word	0x000005b0


	//----- nvinfo : EIATTR_CRS_STACK_SIZE
	.align		4
.L_37:
        /*0080*/ 	.byte	0x04, 0x1e
        /*0082*/ 	.short	(.L_39 - .L_38)
.L_38:
        /*0084*/ 	.word	0x00000000


	//----- nvinfo : EIATTR_CBANK_PARAM_SIZE
	.align		4
.L_39:
        /*0088*/ 	.byte	0x03, 0x19
        /*008a*/ 	.short	0x0028


	//----- nvinfo : EIATTR_PARAM_CBANK
	.align		4
        /*008c*/ 	.byte	0x04, 0x0a
        /*008e*/ 	.short	(.L_41 - .L_40)
	.align		4
.L_40:
        /*0090*/ 	.word	index@(.nv.constant0.dssum_acc_$ck_L1350_4)
        /*0094*/ 	.short	0x0380
        /*0096*/ 	.short	0x0028


	//----- nvinfo : EIATTR_SW_WAR
	.align		4
.L_41:
        /*0098*/ 	.byte	0x04, 0x36
        /*009a*/ 	.short	(.L_43 - .L_42)
.L_42:
        /*009c*/ 	.word	0x00000008
.L_43:


//--------------------- .nv.info.dssum_acc_$ck_L1329_3 --------------------------
	.section	.nv.info.dssum_acc_$ck_L1329_3,"",@"SHT_CUDA_INFO"
	.sectionflags	@""
	.align	4


	//----- nvinfo : EIATTR_CUDA_API_VERSION
	.align		4
        /*0000*/ 	.byte	0x04, 0x37
        /*0002*/ 	.short	(.L_45 - .L_44)
.L_44:
        /*0004*/ 	.word	0x00000082


	//----- nvinfo : EIATTR_KPARAM_INFO
	.align		4
.L_45:
        /*0008*/ 	.byte	0x04, 0x17
        /*000a*/ 	.short	(.L_47 - .L_46)
.L_46:
        /*000c*/ 	.word	0x00000000
        /*0010*/ 	.short	0x0004
        /*0012*/ 	.short	0x0020
        /*0014*/ 	.byte	0x00, 0xf0, 0x21, 0x00


	//----- nvinfo : EIATTR_KPARAM_INFO
	.align		4
.L_47:
        /*0018*/ 	.byte	0x04, 0x17
        /*001a*/ 	.short	(.L_49 - .L_48)
.L_48:
        /*001c*/ 	.word	0x00000000
        /*0020*/ 	.short	0x0003
        /*0022*/ 	.short	0x0018
        /*0024*/ 	.byte	0x00, 0xf0, 0x21, 0x00


	//----- nvinfo : EIATTR_KPARAM_INFO
	.align		4
.L_49:
        /*0028*/ 	.byte	0x04, 0x17
        /*002a*/ 	.short	(.L_51 - .L_50)
.L_50:
        /*002c*/ 	.word	0x00000000
        /*0030*/ 	.short	0x0002
        /*0032*/ 	.short	0x0010
        /*0034*/ 	.byte	0x00, 0xf0, 0x21, 0x00


	//----- nvinfo : EIATTR_KPARAM_INFO
	.align		4
.L_51:
        /*0038*/ 	.byte	0x04, 0x17
        /*003a*/ 	.short	(.L_53 - .L_52)
.L_52:
        /*003c*/ 	.word	0x00000000
        /*0040*/ 	.short	0x0001
        /*0042*/ 	.short	0x0008
        /*0044*/ 	.byte	0x00, 0xf0, 0x21, 0x00


	//----- nvinfo : EIATTR_KPARAM_INFO
	.align		4
.L_53:
        /*0048*/ 	.byte	0x04, 0x17
        /*004a*/ 	.short	(.L_55 - .L_54)
.L_54:
        /*004c*/ 	.word	0x00000000
        /*0050*/ 	.short	0x0000
        /*0052*/ 	.short	0x0000
        /*0054*/ 	.byte	0x00, 0xf0, 0x11, 0x00


	//----- nvinfo : EIATTR_SPARSE_MMA_MASK
	.align		4
.L_55:
        /*0058*/ 	.byte	0x03, 0x50
        /*005a*/ 	.short	0x0000


	//----- nvinfo : EIATTR_MAXREG_COUNT
	.align		4
        /*005c*/ 	.byte	0x03, 0x1b
        /*005e*/ 	.short	0x00ff


	//----- nvinfo : EIATTR_MERCURY_ISA_VERSION
	.align		4
        /*0060*/ 	.byte	0x03, 0x5f
        /*0062*/ 	.short	0x0101


	//----- nvinfo : EIATTR_VRC_CTA_INIT_COUNT
	.align		4
        /*0064*/ 	.byte	0x02, 0x4a
	.zero		1
	.zero		1


	//----- nvinfo : EIATTR_EXIT_INSTR_OFFSETS
	.align		4
        /*0068*/ 	.byte	0x04, 0x1c
        /*006a*/ 	.short	(.L_57 - .L_56)


	//   ....[0]....
.L_56:
        /*006c*/ 	.word	0x00000030


	//   ....[1]....
        /*0070*/ 	.word	0x00000090


	//   ....[2]....
        /*0074*/ 	.word	0x00000180


	//   ....[3]....
        /*0078*/ 	.word	0x000017b0


	//----- nvinfo : EIATTR_CRS_STACK_SIZE
	.align		4
.L_57:
        /*007c*/ 	.byte	0x04, 0x1e
        /*007e*/ 	.short	(.L_59 - .L_58)
.L_58:
        /*0080*/ 	.word	0x00000000


	//----- nvinfo : EIATTR_CBANK_PARAM_SIZE
	.align		4
.L_59:
        /*0084*/ 	.byte	0x03, 0x19
        /*0086*/ 	.short	0x0028


	//----- nvinfo : EIATTR_PARAM_CBANK
	.align		4
        /*0088*/ 	.byte	0x04, 0x0a
        /*008a*/ 	.short	(.L_61 - .L_60)
	.align		4
.L_60:
        /*008c*/ 	.word	index@(.nv.constant0.dssum_acc_$ck_L1329_3)
        /*0090*/ 	.short	0x0380
        /*0092*/ 	.short	0x0028


	//----- nvinfo : EIATTR_SW_WAR
	.align		4
.L_61:
        /*0094*/ 	.byte	0x04, 0x36
        /*0096*/ 	.short	(.L_63 - .L_62)
.L_62:
        /*0098*/ 	.word	0x00000008
.L_63:


//--------------------- .nv.info.hsmg_dssum_acc_$ck_L1024_2 --------------------------
	.section	.nv.info.hsmg_dssum_acc_$ck_L1024_2,"",@"SHT_CUDA_INFO"
	.sectionflags	@""
	.align	4


	//----- nvinfo : EIATTR_CUDA_API_VERSION
	.align		4
        /*0000*/ 	.byte	0x04, 0x37
        /*0002*/ 	.short	(.L_65 - .L_64)
.L_64:
        /*0004*/ 	.word	0x00000082


	//----- nvinfo : EIATTR_KPARAM_INFO
	.align		4
.L_65:
        /*0008*/ 	.byte	0x04, 0x17
        /*000a*/ 	.short	(.L_67 - .L_66)
.L_66:
        /*000c*/ 	.word	0x00000000
        /*0010*/ 	.short	0x0005
        /*0012*/ 	.short	0x0028
        /*0014*/ 	.byte	0x00, 0xf0, 0x11, 0x00


	//----- nvinfo : EIATTR_KPARAM_INFO
	.align		4
.L_67:
        /*0018*/ 	.byte	0x04, 0x17
        /*001a*/ 	.short	(.L_69 - .L_68)
.L_68:
        /*001c*/ 	.word	0x00000000
        /*0020*/ 	.short	0x0004
        /*0022*/ 	.short	0x0020
        /*0024*/ 	.byte	0x00, 0xf0, 0x21, 0x00


	//----- nvinfo : EIATTR_KPARAM_INFO
	.align		4
.L_69:
        /*0028*/ 	.byte	0x04, 0x17
        /*002a*/ 	.short	(.L_71 - .L_70)
.L_70:
        /*002c*/ 	.word	0x00000000
        /*0030*/ 	.short	0x0003
        /*0032*/ 	.short	0x0018
        /*0034*/ 	.byte	0x00, 0xf0, 0x21, 0x00


	//----- nvinfo : EIATTR_KPARAM_INFO
	.align		4
.L_71:
        /*0038*/ 	.byte	0x04, 0x17
        /*003a*/ 	.short	(.L_73 - .L_72)
.L_72:
        /*003c*/ 	.word	0x00000000
        /*0040*/ 	.short	0x0002
        /*0042*/ 	.short	0x0010
        /*0044*/ 	.byte	0x00, 0xf0, 0x21, 0x00


	//----- nvinfo : EIATTR_KPARAM_INFO
	.align		4
.L_73:
        /*0048*/ 	.byte	0x04, 0x17
        /*004a*/ 	.short	(.L_75 - .L_74)
.L_74:
        /*004c*/ 	.word	0x00000000
        /*0050*/ 	.short	0x0001
        /*0052*/ 	.short	0x0008
        /*0054*/ 	.byte	0x00, 0xf0, 0x21, 0x00


	//----- nvinfo : EIATTR_KPARAM_INFO
	.align		4
.L_75:
        /*0058*/ 	.byte	0x04, 0x17
        /*005a*/ 	.short	(.L_77 - .L_76)
.L_76:
        /*005c*/ 	.word	0x00000000
        /*0060*/ 	.short	0x0000
        /*0062*/ 	.short	0x0000
        /*0064*/ 	.byte	0x00, 0xf0, 0x11, 0x00


	//----- nvinfo : EIATTR_SPARSE_MMA_MASK
	.align		4
.L_77:
        /*0068*/ 	.byte	0x03, 0x50
        /*006a*/ 	.short	0x0000


	//----- nvinfo : EIATTR_MAXREG_COUNT
	.align		4
        /*006c*/ 	.byte	0x03, 0x1b
        /*006e*/ 	.short	0x00ff


	//----- nvinfo : EIATTR_MERCURY_ISA_VERSION
	.align		4
        /*0070*/ 	.byte	0x03, 0x5f
        /*0072*/ 	.short	0x0101


	//----- nvinfo : EIATTR_VRC_CTA_INIT_COUNT
	.align		4
        /*0074*/ 	.byte	0x02, 0x4a
	.zero		1
	.zero		1


	//----- nvinfo : EIATTR_EXIT_INSTR_OFFSETS
	.align		4
        /*0078*/ 	.byte	0x04, 0x1c
        /*007a*/ 	.short	(.L_79 - .L_78)


	//   ....[0]....
.L_78:
        /*007c*/ 	.word	0x00000030


	//   ....[1]....
        /*0080*/ 	.word	0x00000090


	//   ....[2]....
        /*0084*/ 	.word	0x00000150


	//   ....[3]....
        /*0088*/ 	.word	0x000004d0


	//   ....[4]....
        /*008c*/ 	.word	0x00000600


	//----- nvinfo : EIATTR_CRS_STACK_SIZE
	.align		4
.L_79:
        /*0090*/ 	.byte	0x04, 0x1e
        /*0092*/ 	.short	(.L_81 - .L_80)
.L_80:
        /*0094*/ 	.word	0x00000000


	//----- nvinfo : EIATTR_CBANK_PARAM_SIZE
	.align		4
.L_81:
        /*0098*/ 	.byte	0x03, 0x19
        /*009a*/ 	.short	0x002c


	//----- nvinfo : EIATTR_PARAM_CBANK
	.align		4
        /*009c*/ 	.byte	0x04, 0x0a
        /*009e*/ 	.short	(.L_83 - .L_82)
	.align		4
.L_82:
        /*00a0*/ 	.word	index@(.nv.constant0.hsmg_dssum_acc_$ck_L1024_2)
        /*00a4*/ 	.short	0x0380
        /*00a6*/ 	.short	0x002c


	//----- nvinfo : EIATTR_SW_WAR
	.align		4
.L_83:
        /*00a8*/ 	.byte	0x04, 0x36
        /*00aa*/ 	.short	(.L_85 - .L_84)
.L_84:
        /*00ac*/ 	.word	0x00000008
.L_85:


//--------------------- .nv.info.hsmg_dssum_acc_$ck_L1003_1 --------------------------
	.section	.nv.info.hsmg_dssum_acc_$ck_L1003_1,"",@"SHT_CUDA_INFO"
	.sectionflags	@""
	.align	4


	//----- nvinfo : EIATTR_CUDA_API_VERSION
	.align		4
        /*0000*/ 	.byte	0x04, 0x37
        /*0002*/ 	.short	(.L_87 - .L_86)
.L_86:
        /*0004*/ 	.word	0x00000082


	//----- nvinfo : EIATTR_KPARAM_INFO
	.align		4
.L_87:
        /*0008*/ 	.byte	0x04, 0x17
        /*000a*/ 	.short	(.L_89 - .L_88)
.L_88:
        /*000c*/ 	.word	0x00000000
        /*0010*/ 	.short	0x0005
        /*0012*/ 	.short	0x0028
        /*0014*/ 	.byte	0x00, 0xf0, 0x11, 0x00


	//----- nvinfo : EIATTR_KPARAM_INFO
	.align		4
.L_89:
        /*0018*/ 	.byte	0x04, 0x17
        /*001a*/ 	.short	(.L_91 - .L_90)
.L_90:
        /*001c*/ 	.word	0x00000000
        /*0020*/ 	.short	0x0004
        /*0022*/ 	.short	0x0020
        /*0024*/ 	.byte	0x00, 0xf0, 0x21, 0x00


	//----- nvinfo : EIATTR_KPARAM_INFO
	.align		4
.L_91:
        /*0028*/ 	.byte	0x04, 0x17
        /*002a*/ 	.short	(.L_93 - .L_92)
.L_92:
        /*002c*/ 	.word	0x00000000
        /*0030*/ 	.short	0x0003
        /*0032*/ 	.short	0x0018
        /*0034*/ 	.byte	0x00, 0xf0, 0x21, 0x00


	//----- nvinfo : EIATTR_KPARAM_INFO
	.align		4
.L_93:
        /*0038*/ 	.byte	0x04, 0x17
        /*003a*/ 	.short	(.L_95 - .L_94)
.L_94:
        /*003c*/ 	.word	0x00000000
        /*0040*/ 	.short	0x0002
        /*0042*/ 	.short	0x0010
        /*0044*/ 	.byte	0x00, 0xf0, 0x21, 0x00


	//----- nvinfo : EIATTR_KPARAM_INFO
	.align		4
.L_95:
        /*0048*/ 	.byte	0x04, 0x17
        /*004a*/ 	.short	(.L_97 - .L_96)
.L_96:
        /*004c*/ 	.word	0x00000000
        /*0050*/ 	.short	0x0001
        /*0052*/ 	.short	0x0008
        /*0054*/ 	.byte	0x00, 0xf0, 0x21, 0x00


	//----- nvinfo : EIATTR_KPARAM_INFO
	.align		4
.L_97:
        /*0058*/ 	.byte	0x04, 0x17
        /*005a*/ 	.short	(.L_99 - .L_98)
.L_98:
        /*005c*/ 	.word	0x00000000
        /*0060*/ 	.short	0x0000
        /*0062*/ 	.short	0x0000
        /*0064*/ 	.byte	0x00, 0xf0, 0x11, 0x00


	//----- nvinfo : EIATTR_SPARSE_MMA_MASK
	.align		4
.L_99:
        /*0068*/ 	.byte	0x03, 0x50
        /*006a*/ 	.short	0x0000


	//----- nvinfo : EIATTR_MAXREG_COUNT
	.align		4
        /*006c*/ 	.byte	0x03, 0x1b
        /*006e*/ 	.short	0x00ff


	//----- nvinfo : EIATTR_MERCURY_ISA_VERSION
	.align		4
        /*0070*/ 	.byte	0x03, 0x5f
        /*0072*/ 	.short	0x0101


	//----- nvinfo : EIATTR_VRC_CTA_INIT_COUNT
	.align		4
        /*0074*/ 	.byte	0x02, 0x4a
	.zero		1
	.zero		1


	//----- nvinfo : EIATTR_EXIT_INSTR_OFFSETS
	.align		4
        /*0078*/ 	.byte	0x04, 0x1c
        /*007a*/ 	.short	(.L_101 - .L_100)


	//   ....[0]....
.L_100:
        /*007c*/ 	.word	0x00000030


	//   ....[1]....
        /*0080*/ 	.word	0x00000090


	//   ....[2]....
        /*0084*/ 	.word	0x000001a0


	//   ....[3]....
        /*0088*/ 	.word	0x00001840


	//----- nvinfo : EIATTR_CRS_STACK_SIZE
	.align		4
.L_101:
        /*008c*/ 	.byte	0x04, 0x1e
        /*008e*/ 	.short	(.L_103 - .L_102)
.L_102:
        /*0090*/ 	.word	0x00000000


	//----- nvinfo : EIATTR_CBANK_PARAM_SIZE
	.align		4
.L_103:
        /*0094*/ 	.byte	0x03, 0x19
        /*0096*/ 	.short	0x002c


	//----- nvinfo : EIATTR_PARAM_CBANK
	.align		4
        /*0098*/ 	.byte	0x04, 0x0a
        /*009a*/ 	.short	(.L_105 - .L_104)
	.align		4
.L_104:
        /*009c*/ 	.word	index@(.nv.constant0.hsmg_dssum_acc_$ck_L1003_1)
        /*00a0*/ 	.short	0x0380
        /*00a2*/ 	.short	0x002c


	//----- nvinfo : EIATTR_SW_WAR
	.align		4
.L_105:
        /*00a4*/ 	.byte	0x04, 0x36
        /*00a6*/ 	.short	(.L_107 - .L_106)
.L_106:
        /*00a8*/ 	.word	0x00000008
.L_107:


//--------------------- .nv.callgraph             --------------------------
	.section	.nv.callgraph,"",@"SHT_CUDA_CALLGRAPH"
	.align	4
	.sectionentsize	8
	.align		4
        /*0000*/ 	.word	0x00000000
	.align		4
        /*0004*/ 	.word	0xffffffff
	.align		4
        /*0008*/ 	.word	0x00000000
	.align		4
        /*000c*/ 	.word	0xfffffffe
	.align		4
        /*0010*/ 	.word	0x00000000
	.align		4
        /*0014*/ 	.word	0xfffffffd
	.align		4
        /*0018*/ 	.word	0x00000000
	.align		4
        /*001c*/ 	.word	0xfffffffc


//--------------------- .text.dssum_acc_$ck_L1350_4 --------------------------
	.section	.text.dssum_acc_$ck_L1350_4,"ax",@progbits
	.align	128
.text.dssum_acc_$ck_L1350_4:
        .type           dssum_acc_$ck_L1350_4,@function
        .size           dssum_acc_$ck_L1350_4,(.L_x_40 - dssum_acc_$ck_L1350_4)
        .other          dssum_acc_$ck_L1350_4,@"STO_CUDA_ENTRY STV_DEFAULT"
dssum_acc_$ck_L1350_4:
[----:B------:R-:W-:Y:S01]  /*0000*/  LDC R1, c[0x0][0x37c] ;  /* 0x0000df00ff017b82 */ /* 0x000fe20000000800 */
[----:B------:R-:W0:Y:S02]  /*0010*/  LDCU UR5, c[0x0][0x380] ;  /* 0x00007000ff0577ac */ /* 0x000e240008000800 */
[----:B0-----:R-:W-:-:S13]  /*0020*/  ISETP.LT.AND P0, PT, RZ, UR5, PT ;  /* 0x00000005ff007c0c */ /* 0x001fda000bf01270 */
[----:B------:R-:W-:Y:S05]  /*0030*/  @!P0 EXIT ;  /* 0x000000000000894d */ /* 0x000fea0003800000 */
[----:B------:R-:W0:Y:S01]  /*0040*/  S2R R4, SR_CTAID.X ;  /* 0x0000000000047919 */ /* 0x000e220000002500 */
[----:B------:R-:W0:Y:S01]  /*0050*/  LDCU UR4, c[0x0][0x360] ;  /* 0x00006c00ff0477ac */ /* 0x000e220008000800 */
[----:B------:R-:W0:Y:S02]  /*0060*/  S2R R3, SR_TID.X ;  /* 0x0000000000037919 */ /* 0x000e240000002100 */
[----:B0-----:R-:W-:-:S05]  /*0070*/  IMAD R4, R4, UR4, R3 ;  /* 0x0000000404047c24 */ /* 0x001fca000f8e0203 */
[----:B------:R-:W-:-:S13]  /*0080*/  ISETP.GE.AND P0, PT, R4, UR5, PT ;  /* 0x0000000504007c0c */ /* 0x000fda000bf06270 */
[----:B------:R-:W-:Y:S05]  /*0090*/  @P0 EXIT ;  /* 0x000000000000094d */ /* 0x000fea0003800000 */
[----:B------:R-:W0:Y:S01]  /*00a0*/  LDCU.64 UR6, c[0x0][0x3a0] ;  /* 0x00007400ff0677ac */ /* 0x000e220008000a00 */
[----:B------:R-:W-:Y:S01]  /*00b0*/  IMAD.SHL.U32 R0, R4, 0x4, RZ ;  /* 0x0000000404007824 */ /* 0x000fe200078e00ff */
[----:B------:R-:W1:Y:S04]  /*00c0*/  LDCU.64 UR4, c[0x0][0x358] ;  /* 0x00006b00ff0477ac */ /* 0x000e680008000a00 */
[----:B0-----:R-:W-:-:S04]  /*00d0*/  IADD3 R2, P0, PT, R0, UR6, RZ ;  /* 0x0000000600027c10 */ /* 0x001fc8000ff1e0ff */
[----:B------:R-:W-:-:S05]  /*00e0*/  LEA.HI.X.SX32 R3, R0, UR7, 0x1, P0 ;  /* 0x0000000700037c11 */ /* 0x000fca00080f0eff */
[----:B-1----:R-:W2:Y:S04]  /*00f0*/  LDG.E.CONSTANT R0, desc[UR4][R2.64] ;  /* 0x0000000402007981 */ /* 0x002ea8000c1e9900 */
[----:B------:R-:W2:Y:S02]  /*0100*/  LDG.E.CONSTANT R5, desc[UR4][R2.64+0x4] ;  /* 0x0000040402057981 */ /* 0x000ea4000c1e9900 */
[----:B--2---:R-:W-:-:S04]  /*0110*/  IADD3 R5, PT, PT, -R0, -0x1, R5 ;  /* 0xffffffff00057810 */ /* 0x004fc80007ffe105 */
[----:B------:R-:W-:-:S13]  /*0120*/  ISETP.GE.AND P0, PT, R5, RZ, PT ;  /* 0x000000ff0500720c */ /* 0x000fda0003f06270 */
[----:B------:R-:W-:Y:S05]  /*0130*/  @!P0 EXIT ;  /* 0x000000000000894d */ /* 0x000fea0003800000 */
[----:B------:R-:W0:Y:S01]  /*0140*/  LDCU.64 UR6, c[0x0][0x388] ;  /* 0x00007100ff0677ac */ /* 0x000e220008000a00 */
[----:B------:R-:W-:Y:S01]  /*0150*/  IMAD.SHL.U32 R4, R4, 0x8, RZ ;  /* 0x0000000804047824 */ /* 0x000fe200078e00ff */
[----:B------:R-:W1:Y:S04]  /*0160*/  LDCU.128 UR8, c[0x0][0x390] ;  /* 0x00007200ff0877ac */ /* 0x000e680008000c00 */
[----:B0-----:R-:W-:-:S04]  /*0170*/  IADD3 R2, P0, PT, R4, UR6, RZ ;  /* 0x0000000604027c10 */ /* 0x001fc8000ff1e0ff */
[----:B------:R-:W-:-:S06]  /*0180*/  LEA.HI.X.SX32 R3, R4, UR7, 0x1, P0 ;  /* 0x0000000704037c11 */ /* 0x000fcc00080f0eff */
[----:B------:R-:W5:Y:S01]  /*0190*/  LDG.E.64.CONSTANT R2, desc[UR4][R2.64] ;  /* 0x0000000402027981 */ /* 0x000f62000c1e9b00 */
[----:B------:R-:W-:Y:S01]  /*01a0*/  VIADD R4, R5, 0x1 ;  /* 0x0000000105047836 */ /* 0x000fe20000000000 */
[----:B------:R-:W-:Y:S01]  /*01b0*/  BSSY.RECONVERGENT B0, `(.L_x_0) ;  /* 0x000002a000007945 */ /* 0x000fe20003800200 */
[----:B------:R-:W-:-:S03]  /*01c0*/  IMAD.MOV.U32 R5, RZ, RZ, RZ ;  /* 0x000000ffff057224 */ /* 0x000fc600078e00ff */
[----:B------:R-:W-:Y:S02]  /*01d0*/  ISETP.GE.U32.AND P0, PT, R4, 0x4, PT ;  /* 0x000000040400780c */ /* 0x000fe40003f06070 */
[----:B------:R-:W-:-:S04]  /*01e0*/  SHF.R.S32.HI R6, RZ, 0x1f, R4 ;  /* 0x0000001fff067819 */ /* 0x000fc80000011404 */
[----:B------:R-:W-:-:S13]  /*01f0*/  ISETP.GE.AND.EX P0, PT, R6, RZ, PT, P0 ;  /* 0x000000ff0600720c */ /* 0x000fda0003f06300 */
[----:B-1----:R-:W-:Y:S05]  /*0200*/  @!P0 BRA `(.L_x_1) ;  /* 0x0000000000908947 */ /* 0x002fea0003800000 */
[----:B------:R-:W-:-:S04]  /*0210*/  SHF.R.S32.HI R7, RZ, 0x1, R4 ;  /* 0x00000001ff077819 */ /* 0x000fc80000011404 */
[----:B------:R-:W-:-:S04]  /*0220*/  LEA.HI R7, R7, R4, RZ, 0x2 ;  /* 0x0000000407077211 */ /* 0x000fc800078f10ff */
[----:B------:R-:W-:-:S05]  /*0230*/  LOP3.LUT R7, R7, 0xfffffffc, RZ, 0xc0, !PT ;  /* 0xfffffffc07077812 */ /* 0x000fca00078ec0ff */
[----:B------:R-:W-:-:S05]  /*0240*/  VIADD R7, R7, 0x3 ;  /* 0x0000000307077836 */ /* 0x000fca0000000000 */
[----:B------:R-:W-:-:S05]  /*0250*/  SHF.R.U32.HI R7, RZ, 0x2, R7 ;  /* 0x00000002ff077819 */ /* 0x000fca0000011607 */
[----:B------:R-:W-:-:S05]  /*0260*/  IMAD.MOV R18, RZ, RZ, -R7 ;  /* 0x000000ffff127224 */ /* 0x000fca00078e0a07 */
[----:B------:R-:W-:-:S07]  /*0270*/  SHF.R.S32.HI R19, RZ, 0x1f, R18 ;  /* 0x0000001fff137819 */ /* 0x000fce0000011412 */
.L_x_2:
[----:B------:R-:W-:-:S04]  /*0280*/  IMAD.IADD R7, R0, 0x1, R5 ;  /* 0x0000000100077824 */ /* 0x000fc800078e0205 */
[----:B------:R-:W-:-:S05]  /*0290*/  IMAD.SHL.U32 R7, R7, 0x4, RZ ;  /* 0x0000000407077824 */ /* 0x000fca00078e00ff */
[----:B------:R-:W-:-:S04]  /*02a0*/  IADD3 R16, P0, PT, R7, UR8, RZ ;  /* 0x0000000807107c10 */ /* 0x000fc8000ff1e0ff */
[----:B------:R-:W-:-:S05]  /*02b0*/  LEA.HI.X.SX32 R17, R7, UR9, 0x1, P0 ;  /* 0x0000000907117c11 */ /* 0x000fca00080f0eff */
[----:B------:R-:W2:Y:S04]  /*02c0*/  LDG.E.CONSTANT R7, desc[UR4][R16.64+0x4] ;  /* 0x0000040410077981 */ /* 0x000ea8000c1e9900 */
[----:B0-----:R-:W3:Y:S04]  /*02d0*/  LDG.E.CONSTANT R8, desc[UR4][R16.64+0x8] ;  /* 0x0000080410087981 */ /* 0x001ee8000c1e9900 */
[----:B------:R-:W4:Y:S04]  /*02e0*/  LDG.E.CONSTANT R9, desc[UR4][R16.64+0xc] ;  /* 0x00000c0410097981 */ /* 0x000f28000c1e9900 */
[----:B------:R-:W4:Y:S01]  /*02f0*/  LDG.E.CONSTANT R10, desc[UR4][R16.64+0x10] ;  /* 0x00001004100a7981 */ /* 0x000f22000c1e9900 */
[----:B------:R-:W-:-:S02]  /*0300*/  VIADD R5, R5, 0x4 ;  /* 0x0000000405057836 */ /* 0x000fc40000000000 */
[----:B--2---:R-:W-:Y:S02]  /*0310*/  IMAD.SHL.U32 R7, R7, 0x8, RZ ;  /* 0x0000000807077824 */ /* 0x004fe400078e00ff */
[----:B---3--:R-:W-:-:S03]  /*0320*/  IMAD.SHL.U32 R11, R8, 0x8, RZ ;  /* 0x00000008080b7824 */ /* 0x008fc600078e00ff */
[----:B------:R-:W-:Y:S01]  /*0330*/  IADD3 R8, P0, PT, R7, UR10, RZ ;  /* 0x0000000a07087c10 */ /* 0x000fe2000ff1e0ff */
[----:B----4-:R-:W-:-:S03]  /*0340*/  IMAD.SHL.U32 R13, R9, 0x8, RZ ;  /* 0x00000008090d7824 */ /* 0x010fc600078e00ff */
[----:B------:R-:W-:Y:S02]  /*0350*/  LEA.HI.X.SX32 R9, R7, UR11, 0x1, P0 ;  /* 0x0000000b07097c11 */ /* 0x000fe400080f0eff */
[----:B------:R-:W-:Y:S01]  /*0360*/  IADD3 R18, P0, PT, R18, 0x1, RZ ;  /* 0x0000000112127810 */ /* 0x000fe20007f1e0ff */
[----:B------:R-:W-:Y:S01]  /*0370*/  IMAD.SHL.U32 R15, R10, 0x8, RZ ;  /* 0x000000080a0f7824 */ /* 0x000fe200078e00ff */
[----:B------:R-:W-:Y:S01]  /*0380*/  IADD3 R10, P1, PT, R11, UR10, RZ ;  /* 0x0000000a0b0a7c10 */ /* 0x000fe2000ff3e0ff */
[----:B-----5:R0:W-:Y:S01]  /*0390*/  STG.E.64 desc[UR4][R8.64+-0x8], R2 ;  /* 0xfffff80208007986 */ /* 0x0201e2000c101b04 */
[----:B------:R-:W-:Y:S01]  /*03a0*/  IADD3 R12, P2, PT, R13, UR10, RZ ;  /* 0x0000000a0d0c7c10 */ /* 0x000fe2000ff5e0ff */
[----:B------:R-:W-:Y:S01]  /*03b0*/  IMAD.X R19, RZ, RZ, R19, P0 ;  /* 0x000000ffff137224 */ /* 0x000fe200000e0613 */
[----:B------:R-:W-:Y:S02]  /*03c0*/  IADD3 R14, P3, PT, R15, UR10, RZ ;  /* 0x0000000a0f0e7c10 */ /* 0x000fe4000ff7e0ff */
[----:B------:R-:W-:-:S02]  /*03d0*/  LEA.HI.X.SX32 R11, R11, UR11, 0x1, P1 ;  /* 0x0000000b0b0b7c11 */ /* 0x000fc400088f0eff */
[----:B------:R-:W-:Y:S02]  /*03e0*/  LEA.HI.X.SX32 R13, R13, UR11, 0x1, P2 ;  /* 0x0000000b0d0d7c11 */ /* 0x000fe400090f0eff */
[----:B------:R-:W-:Y:S01]  /*03f0*/  LEA.HI.X.SX32 R15, R15, UR11, 0x1, P3 ;  /* 0x0000000b0f0f7c11 */ /* 0x000fe200098f0eff */
[----:B------:R0:W-:Y:S01]  /*0400*/  STG.E.64 desc[UR4][R10.64+-0x8], R2 ;  /* 0xfffff8020a007986 */ /* 0x0001e2000c101b04 */
[----:B------:R-:W-:-:S03]  /*0410*/  ISETP.GE.AND P0, PT, R19, RZ, PT ;  /* 0x000000ff1300720c */ /* 0x000fc60003f06270 */
[----:B------:R0:W-:Y:S04]  /*0420*/  STG.E.64 desc[UR4][R12.64+-0x8], R2 ;  /* 0xfffff8020c007986 */ /* 0x0001e8000c101b04 */
[----:B------:R0:W-:Y:S06]  /*0430*/  STG.E.64 desc[UR4][R14.64+-0x8], R2 ;  /* 0xfffff8020e007986 */ /* 0x0001ec000c101b04 */
[----:B------:R-:W-:Y:S05]  /*0440*/  @!P0 BRA `(.L_x_2) ;  /* 0xfffffffc008c8947 */ /* 0x000fea000383ffff */
.L_x_1:
[----:B------:R-:W-:Y:S05]  /*0450*/  BSYNC.RECONVERGENT B0 ;  /* 0x0000000000007941 */ /* 0x000fea0003800200 */
.L_x_0:
[----:B------:R-:W-:Y:S02]  /*0460*/  ISETP.GE.U32.AND P0, PT, R5, R4, PT ;  /* 0x000000040500720c */ /* 0x000fe40003f06070 */
[----:B------:R-:W-:-:S04]  /*0470*/  SHF.R.S32.HI R7, RZ, 0x1f, R5 ;  /* 0x0000001fff077819 */ /* 0x000fc80000011405 */
[----:B------:R-:W-:-:S13]  /*0480*/  ISETP.GE.AND.EX P0, PT, R7, R6, PT, P0 ;  /* 0x000000060700720c */ /* 0x000fda0003f06300 */
[----:B------:R-:W-:Y:S05]  /*0490*/  @P0 EXIT ;  /* 0x000000000000094d */ /* 0x000fea0003800000 */
[----:B------:R-:W-:Y:S01]  /*04a0*/  IMAD.IADD R4, R5, 0x1, -R4 ;  /* 0x0000000105047824 */ /* 0x000fe200078e0a04 */
[----:B------:R-:W1:Y:S04]  /*04b0*/  LDCU.128 UR8, c[0x0][0x390] ;  /* 0x00007200ff0877ac */ /* 0x000e680008000c00 */
[----:B0-----:R-:W-:-:S07]  /*04c0*/  SHF.R.S32.HI R10, RZ, 0x1f, R4 ;  /* 0x0000001fff0a7819 */ /* 0x001fce0000011404 */
.L_x_3:
[----:B------:R-:W-:-:S04]  /*04d0*/  IMAD.IADD R6, R0, 0x1, R5 ;  /* 0x0000000100067824 */ /* 0x000fc800078e0205 */
[----:B------:R-:W-:-:S05]  /*04e0*/  IMAD.SHL.U32 R7, R6, 0x4, RZ ;  /* 0x0000000406077824 */ /* 0x000fca00078e00ff */
[----:B-1----:R-:W-:-:S04]  /*04f0*/  IADD3 R6, P0, PT, R7, UR8, RZ ;  /* 0x0000000807067c10 */ /* 0x002fc8000ff1e0ff */
[----:B------:R-:W-:-:S05]  /*0500*/  LEA.HI.X.SX32 R7, R7, UR9, 0x1, P0 ;  /* 0x0000000907077c11 */ /* 0x000fca00080f0eff */
[----:B------:R-:W2:Y:S01]  /*0510*/  LDG.E.CONSTANT R6, desc[UR4][R6.64+0x4] ;  /* 0x0000040406067981 */ /* 0x000ea2000c1e9900 */
[----:B------:R-:W-:Y:S02]  /*0520*/  VIADD R5, R5, 0x1 ;  /* 0x0000000105057836 */ /* 0x000fe40000000000 */
[----:B--2---:R-:W-:-:S05]  /*0530*/  IMAD.SHL.U32 R9, R6, 0x8, RZ ;  /* 0x0000000806097824 */ /* 0x004fca00078e00ff */
[----:B------:R-:W-:-:S04]  /*0540*/  IADD3 R8, P0, PT, R9, UR10, RZ ;  /* 0x0000000a09087c10 */ /* 0x000fc8000ff1e0ff */
[----:B------:R-:W-:Y:S02]  /*0550*/  LEA.HI.X.SX32 R9, R9, UR11, 0x1, P0 ;  /* 0x0000000b09097c11 */ /* 0x000fe400080f0eff */
[----:B------:R-:W-:-:S03]  /*0560*/  IADD3 R4, P0, PT, R4, 0x1, RZ ;  /* 0x0000000104047810 */ /* 0x000fc60007f1e0ff */
[----:B-----5:R0:W-:Y:S02]  /*0570*/  STG.E.64 desc[UR4][R8.64+-0x8], R2 ;  /* 0xfffff80208007986 */ /* 0x0201e4000c101b04 */
[----:B------:R-:W-:-:S05]  /*0580*/  IMAD.X R10, RZ, RZ, R10, P0 ;  /* 0x000000ffff0a7224 */ /* 0x000fca00000e060a */
[----:B------:R-:W-:-:S13]  /*0590*/  ISETP.GE.AND P0, PT, R10, RZ, PT ;  /* 0x000000ff0a00720c */ /* 0x000fda0003f06270 */
[----:B0-----:R-:W-:Y:S05]  /*05a0*/  @!P0 BRA `(.L_x_3) ;  /* 0xfffffffc00c88947 */ /* 0x001fea000383ffff */
[----:B------:R-:W-:Y:S05]  /*05b0*/  EXIT ;  /* 0x000000000000794d */ /* 0x000fea0003800000 */
.L_x_4:
[----:B------:R-:W-:-:S00]  /*05c0*/  BRA `(.L_x_4) ;  /* 0xfffffffc00fc7947 */ /* 0x000fc0000383ffff */
[----:B------:R-:W-:-:S00]  /*05d0*/  NOP ;  /* 0x0000000000007918 */ /* 0x000fc00000000000 */
        /* <DEDUP_REMOVED lines=10> */
.L_x_40:


//--------------------- .text.dssum_acc_$ck_L1329_3 --------------------------
	.section	.text.dssum_acc_$ck_L1329_3,"ax",@progbits
	.align	128
.text.dssum_acc_$ck_L1329_3:
        .type           dssum_acc_$ck_L1329_3,@function
        .size           dssum_acc_$ck_L1329_3,(.L_x_41 - dssum_acc_$ck_L1329_3)
        .other          dssum_acc_$ck_L1329_3,@"STO_CUDA_ENTRY STV_DEFAULT"
dssum_acc_$ck_L1329_3:
        /* <DEDUP_REMOVED lines=14> */
[----:B------:R-:W-:Y:S01]  /*00e0*/  LEA.HI.X.SX32 R3, R0, UR7, 0x1, P0 ;  /* 0x0000000700037c11 */ /* 0x000fe200080f0eff */
[----:B------:R-:W0:Y:S04]  /*00f0*/  LDCU.64 UR6, c[0x0][0x388] ;  /* 0x00007100ff0677ac */ /* 0x000e280008000a00 */
[----:B-1----:R-:W2:Y:S04]  /*0100*/  LDG.E.CONSTANT R0, desc[UR4][R2.64] ;  /* 0x0000000402007981 */ /* 0x002ea8000c1e9900 */
[----:B------:R-:W2:Y:S01]  /*0110*/  LDG.E.CONSTANT R5, desc[UR4][R2.64+0x4] ;  /* 0x0000040402057981 */ /* 0x000ea2000c1e9900 */
[----:B------:R-:W-:-:S05]  /*0120*/  IMAD.SHL.U32 R4, R4, 0x8, RZ ;  /* 0x0000000804047824 */ /* 0x000fca00078e00ff */
[----:B0-----:R-:W-:-:S04]  /*0130*/  IADD3 R12, P1, PT, R4, UR6, RZ ;  /* 0x00000006040c7c10 */ /* 0x001fc8000ff3e0ff */
[----:B------:R-:W-:-:S05]  /*0140*/  LEA.HI.X.SX32 R13, R4, UR7, 0x1, P1 ;  /* 0x00000007040d7c11 */ /* 0x000fca00088f0eff */
[----:B------:R0:W-:Y:S01]  /*0150*/  STG.E.64 desc[UR4][R12.64], RZ ;  /* 0x000000ff0c007986 */ /* 0x0001e2000c101b04 */
[----:B--2---:R-:W-:-:S04]  /*0160*/  IADD3 R5, PT, PT, -R0, -0x1, R5 ;  /* 0xffffffff00057810 */ /* 0x004fc80007ffe105 */
[----:B------:R-:W-:-:S13]  /*0170*/  ISETP.GE.AND P0, PT, R5, RZ, PT ;  /* 0x000000ff0500720c */ /* 0x000fda0003f06270 */
[----:B0-----:R-:W-:Y:S05]  /*0180*/  @!P0 EXIT ;  /* 0x000000000000894d */ /* 0x001fea0003800000 */
[----:B------:R-:W-:Y:S01]  /*0190*/  VIADD R2, R5, 0x1 ;  /* 0x0000000105027836 */ /* 0x000fe20000000000 */
[----:B------:R-:W0:Y:S01]  /*01a0*/  LDCU.128 UR8, c[0x0][0x390] ;  /* 0x00007200ff0877ac */ /* 0x000e220008000c00 */
[----:B------:R-:W-:Y:S01]  /*01b0*/  BSSY.RECONVERGENT B0, `(.L_x_5) ;  /* 0x00000f1000007945 */ /* 0x000fe20003800200 */
[----:B------:R-:W-:Y:S01]  /*01c0*/  IMAD.MOV.U32 R5, RZ, RZ, RZ ;  /* 0x000000ffff057224 */ /* 0x000fe200078e00ff */
[----:B------:R-:W-:Y:S02]  /*01d0*/  CS2R R10, SRZ ;  /* 0x00000000000a7805 */ /* 0x000fe4000001ff00 */
[----:B------:R-:W-:Y:S02]  /*01e0*/  ISETP.GE.U32.AND P0, PT, R2, 0x4, PT ;  /* 0x000000040200780c */ /* 0x000fe40003f06070 */
[----:B------:R-:W-:-:S04]  /*01f0*/  SHF.R.S32.HI R3, RZ, 0x1f, R2 ;  /* 0x0000001fff037819 */ /* 0x000fc80000011402 */
[----:B------:R-:W-:-:S13]  /*0200*/  ISETP.GE.AND.EX P0, PT, R3, RZ, PT, P0 ;  /* 0x000000ff0300720c */ /* 0x000fda0003f06300 */
[----:B0-----:R-:W-:Y:S05]  /*0210*/  @!P0 BRA `(.L_x_6) ;  /* 0x0000000c00a88947 */ /* 0x001fea0003800000 */
[----:B------:R-:W-:Y:S01]  /*0220*/  SHF.R.S32.HI R7, RZ, 0x1, R2 ;  /* 0x00000001ff077819 */ /* 0x000fe20000011402 */
[----:B------:R-:W-:Y:S03]  /*0230*/  BSSY.RECONVERGENT B1, `(.L_x_7) ;  /* 0x0000084000017945 */ /* 0x000fe60003800200 */
[----:B------:R-:W-:-:S04]  /*0240*/  LEA.HI R7, R7, R2, RZ, 0x2 ;  /* 0x0000000207077211 */ /* 0x000fc800078f10ff */
[----:B------:R-:W-:-:S05]  /*0250*/  LOP3.LUT R7, R7, 0xfffffffc, RZ, 0xc0, !PT ;  /* 0xfffffffc07077812 */ /* 0x000fca00078ec0ff */
[----:B------:R-:W-:-:S05]  /*0260*/  VIADD R7, R7, 0x3 ;  /* 0x0000000307077836 */ /* 0x000fca0000000000 */
[----:B------:R-:W-:-:S05]  /*0270*/  SHF.R.U32.HI R7, RZ, 0x2, R7 ;  /* 0x00000002ff077819 */ /* 0x000fca0000011607 */
[----:B------:R-:W-:-:S05]  /*0280*/  IMAD.MOV R7, RZ, RZ, -R7 ;  /* 0x000000ffff077224 */ /* 0x000fca00078e0a07 */
[----:B------:R-:W-:Y:S02]  /*0290*/  IADD3 R4, P0, PT, RZ, -R7, RZ ;  /* 0x80000007ff047210 */ /* 0x000fe40007f1e0ff */
[----:B------:R-:W-:Y:S02]  /*02a0*/  SHF.R.S32.HI R6, RZ, 0x1f, R7 ;  /* 0x0000001fff067819 */ /* 0x000fe40000011407 */
[----:B------:R-:W-:-:S03]  /*02b0*/  ISETP.GT.U32.AND P1, PT, R4, 0x3, PT ;  /* 0x000000030400780c */ /* 0x000fc60003f24070 */
[----:B------:R-:W-:Y:S01]  /*02c0*/  IMAD.X R4, RZ, RZ, ~R6, P0 ;  /* 0x000000ffff047224 */ /* 0x000fe200000e0e06 */
[----:B------:R-:W-:-:S04]  /*02d0*/  PLOP3.LUT P0, PT, PT, PT, PT, 0x80, 0x8 ;  /* 0x000000000008781c */ /* 0x000fc80003f0f070 */
[----:B------:R-:W-:-:S13]  /*02e0*/  ISETP.GT.AND.EX P1, PT, R4, RZ, PT, P1 ;  /* 0x000000ff0400720c */ /* 0x000fda0003f24310 */
[----:B------:R-:W-:Y:S05]  /*02f0*/  @!P1 BRA `(.L_x_8) ;  /* 0x0000000400dc9947 */ /* 0x000fea0003800000 */
[----:B------:R-:W-:-:S13]  /*0300*/  PLOP3.LUT P0, PT, PT, PT, PT, 0x8, 0x80 ;  /* 0x000000000080781c */ /* 0x000fda0003f0e170 */
.L_x_9:
[----:B------:R-:W-:-:S04]  /*0310*/  IMAD.IADD R4, R0, 0x1, R5 ;  /* 0x0000000100047824 */ /* 0x000fc800078e0205 */
[----:B------:R-:W-:-:S05]  /*0320*/  IMAD.SHL.U32 R4, R4, 0x4, RZ ;  /* 0x0000000404047824 */ /* 0x000fca00078e00ff */
[----:B------:R-:W-:-:S04]  /*0330*/  IADD3 R20, P1, PT, R4, UR8, RZ ;  /* 0x0000000804147c10 */ /* 0x000fc8000ff3e0ff */
[----:B------:R-:W-:-:S05]  /*0340*/  LEA.HI.X.SX32 R21, R4, UR9, 0x1, P1 ;  /* 0x0000000904157c11 */ /* 0x000fca00088f0eff */
[----:B------:R-:W2:Y:S04]  /*0350*/  LDG.E.CONSTANT R4, desc[UR4][R20.64+0x4] ;  /* 0x0000040414047981 */ /* 0x000ea8000c1e9900 */
[----:B------:R-:W3:Y:S04]  /*0360*/  LDG.E.CONSTANT R14, desc[UR4][R20.64+0x8] ;  /* 0x00000804140e7981 */ /* 0x000ee8000c1e9900 */
[----:B------:R-:W4:Y:S01]  /*0370*/  LDG.E.CONSTANT R22, desc[UR4][R20.64+0xc] ;  /* 0x00000c0414167981 */ /* 0x000f22000c1e9900 */
[----:B------:R-:W-:-:S03]  /*0380*/  IADD3 R8, PT, PT, R0, 0x4, R5 ;  /* 0x0000000400087810 */ /* 0x000fc60007ffe005 */
[----:B------:R4:W5:Y:S02]  /*0390*/  LDG.E.CONSTANT R9, desc[UR4][R20.64+0x10] ;  /* 0x0000100414097981 */ /* 0x000964000c1e9900 */
[----:B------:R-:W-:-:S05]  /*03a0*/  IMAD.SHL.U32 R8, R8, 0x4, RZ ;  /* 0x0000000408087824 */ /* 0x000fca00078e00ff */
[----:B------:R-:W-:-:S04]  /*03b0*/  IADD3 R18, P1, PT, R8, UR8, RZ ;  /* 0x0000000808127c10 */ /* 0x000fc8000ff3e0ff */
[----:B------:R-:W-:-:S05]  /*03c0*/  LEA.HI.X.SX32 R19, R8, UR9, 0x1, P1 ;  /* 0x0000000908137c11 */ /* 0x000fca00088f0eff */
[----:B------:R-:W5:Y:S01]  /*03d0*/  LDG.E.CONSTANT R8, desc[UR4][R18.64+0x4] ;  /* 0x0000040412087981 */ /* 0x000f62000c1e9900 */
[----:B--2---:R-:W-:Y:S02]  /*03e0*/  IMAD.SHL.U32 R4, R4, 0x8, RZ ;  /* 0x0000000804047824 */ /* 0x004fe400078e00ff */
[----:B---3--:R-:W-:-:S03]  /*03f0*/  IMAD.SHL.U32 R15, R14, 0x8, RZ ;  /* 0x000000080e0f7824 */ /* 0x008fc600078e00ff */
[----:B------:R-:W-:-:S04]  /*0400*/  IADD3 R16, P1, PT, R4, UR10, RZ ;  /* 0x0000000a04107c10 */ /* 0x000fc8000ff3e0ff */
[----:B------:R-:W-:Y:S02]  /*0410*/  LEA.HI.X.SX32 R17, R4, UR11, 0x1, P1 ;  /* 0x0000000b04117c11 */ /* 0x000fe400088f0eff */
[C---:B------:R-:W-:Y:S01]  /*0420*/  IADD3 R14, P1, PT, R15.reuse, UR10, RZ ;  /* 0x0000000a0f0e7c10 */ /* 0x040fe2000ff3e0ff */
[----:B----4-:R-:W-:Y:S01]  /*0430*/  IMAD.SHL.U32 R20, R22, 0x8, RZ ;  /* 0x0000000816147824 */ /* 0x010fe200078e00ff */
[----:B------:R-:W2:Y:S02]  /*0440*/  LDG.E.CONSTANT R4, desc[UR4][R18.64+0x8] ;  /* 0x0000080412047981 */ /* 0x000ea4000c1e9900 */
[----:B------:R-:W-:Y:S02]  /*0450*/  LEA.HI.X.SX32 R15, R15, UR11, 0x1, P1 ;  /* 0x0000000b0f0f7c11 */ /* 0x000fe400088f0eff */
[----:B------:R-:W3:Y:S01]  /*0460*/  LDG.E.64.CONSTANT R16, desc[UR4][R16.64+-0x8] ;  /* 0xfffff80410107981 */ /* 0x000ee2000c1e9b00 */
[----:B------:R-:W-:-:S03]  /*0470*/  IADD3 R22, P1, PT, R20, UR10, RZ ;  /* 0x0000000a14167c10 */ /* 0x000fc6000ff3e0ff */
[----:B------:R-:W4:Y:S01]  /*0480*/  LDG.E.64.CONSTANT R14, desc[UR4][R14.64+-0x8] ;  /* 0xfffff8040e0e7981 */ /* 0x000f22000c1e9b00 */
[----:B------:R-:W-:Y:S01]  /*0490*/  LEA.HI.X.SX32 R23, R20, UR11, 0x1, P1 ;  /* 0x0000000b14177c11 */ /* 0x000fe200088f0eff */
[----:B-----5:R-:W-:Y:S02]  /*04a0*/  IMAD.SHL.U32 R21, R9, 0x8, RZ ;  /* 0x0000000809157824 */ /* 0x020fe400078e00ff */
[----:B------:R-:W5:Y:S04]  /*04b0*/  LDG.E.CONSTANT R9, desc[UR4][R18.64+0xc] ;  /* 0x00000c0412097981 */ /* 0x000f68000c1e9900 */
[----:B------:R-:W5:Y:S01]  /*04c0*/  LDG.E.64.CONSTANT R22, desc[UR4][R22.64+-0x8] ;  /* 0xfffff80416167981 */ /* 0x000f62000c1e9b00 */
[----:B------:R-:W-:Y:S01]  /*04d0*/  IMAD.SHL.U32 R24, R8, 0x8, RZ ;  /* 0x0000000808187824 */ /* 0x000fe200078e00ff */
[----:B------:R-:W-:-:S02]  /*04e0*/  IADD3 R20, P1, PT, R21, UR10, RZ ;  /* 0x0000000a15147c10 */ /* 0x000fc4000ff3e0ff */
[----:B------:R0:W5:Y:S02]  /*04f0*/  LDG.E.CONSTANT R8, desc[UR4][R18.64+0x10] ;  /* 0x0000100412087981 */ /* 0x000164000c1e9900 */
[----:B------:R-:W-:-:S06]  /*0500*/  LEA.HI.X.SX32 R21, R21, UR11, 0x1, P1 ;  /* 0x0000000b15157c11 */ /* 0x000fcc00088f0eff */
[----:B------:R-:W5:Y:S01]  /*0510*/  LDG.E.64.CONSTANT R20, desc[UR4][R20.64+-0x8] ;  /* 0xfffff80414147981 */ /* 0x000f62000c1e9b00 */
[----:B------:R-:W-:-:S04]  /*0520*/  IADD3 R26, P1, PT, R24, UR10, RZ ;  /* 0x0000000a181a7c10 */ /* 0x000fc8000ff3e0ff */
[----:B------:R-:W-:Y:S02]  /*0530*/  LEA.HI.X.SX32 R27, R24, UR11, 0x1, P1 ;  /* 0x0000000b181b7c11 */ /* 0x000fe400088f0eff */
[----:B------:R-:W-:-:S04]  /*0540*/  IADD3 R24, PT, PT, R0, 0x8, R5 ;  /* 0x0000000800187810 */ /* 0x000fc80007ffe005 */
[----:B------:R-:W5:Y:S01]  /*0550*/  LDG.E.64.CONSTANT R26, desc[UR4][R26.64+-0x8] ;  /* 0xfffff8041a1a7981 */ /* 0x000f62000c1e9b00 */
[----:B------:R-:W-:-:S05]  /*0560*/  IMAD.SHL.U32 R25, R24, 0x4, RZ ;  /* 0x0000000418197824 */ /* 0x000fca00078e00ff */
[----:B------:R-:W-:-:S04]  /*0570*/  IADD3 R24, P1, PT, R25, UR8, RZ ;  /* 0x0000000819187c10 */ /* 0x000fc8000ff3e0ff */
[----:B------:R-:W-:Y:S01]  /*0580*/  LEA.HI.X.SX32 R25, R25, UR9, 0x1, P1 ;  /* 0x0000000919197c11 */ /* 0x000fe200088f0eff */
[----:B---3--:R-:W-:-:S04]  /*0590*/  DADD R16, R16, R10 ;  /* 0x0000000010107229 */ /* 0x008fc8000000000a */
[----:B------:R-:W3:Y:S01]  /*05a0*/  LDG.E.CONSTANT R10, desc[UR4][R24.64+0x4] ;  /* 0x00000404180a7981 */ /* 0x000ee2000c1e9900 */
[----:B--2---:R-:W-:-:S03]  /*05b0*/  IMAD.SHL.U32 R4, R4, 0x8, RZ ;  /* 0x0000000804047824 */ /* 0x004fc600078e00ff */
[----:B------:R-:W2:Y:S01]  /*05c0*/  LDG.E.CONSTANT R11, desc[UR4][R24.64+0x8] ;  /* 0x00000804180b7981 */ /* 0x000ea2000c1e9900 */
[----:B----4-:R-:W-:Y:S01]  /*05d0*/  DADD R14, R16, R14 ;  /* 0x00000000100e7229 */ /* 0x010fe2000000000e */
[----:B------:R-:W-:Y:S01]  /*05e0*/  IADD3 R16, P1, PT, R4, UR10, RZ ;  /* 0x0000000a04107c10 */ /* 0x000fe2000ff3e0ff */
[----:B-----5:R-:W-:-:S03]  /*05f0*/  IMAD.SHL.U32 R9, R9, 0x8, RZ ;  /* 0x0000000809097824 */ /* 0x020fc600078e00ff */
[----:B------:R-:W-:-:S03]  /*0600*/  LEA.HI.X.SX32 R17, R4, UR11, 0x1, P1 ;  /* 0x0000000b04117c11 */ /* 0x000fc600088f0eff */
[----:B------:R-:W-:Y:S01]  /*0610*/  DADD R22, R14, R22 ;  /* 0x000000000e167229 */ /* 0x000fe20000000016 */
[----:B------:R-:W4:Y:S01]  /*0620*/  LDG.E.CONSTANT R4, desc[UR4][R24.64+0xc] ;  /* 0x00000c0418047981 */ /* 0x000f22000c1e9900 */
[----:B------:R-:W-:Y:S02]  /*0630*/  IADD3 R14, PT, PT, R0, 0xc, R5 ;  /* 0x0000000c000e7810 */ /* 0x000fe40007ffe005 */
[C---:B0-----:R-:W-:Y:S01]  /*0640*/  IADD3 R18, P1, PT, R9.reuse, UR10, RZ ;  /* 0x0000000a09127c10 */ /* 0x041fe2000ff3e0ff */
[----:B------:R-:W5:Y:S02]  /*0650*/  LDG.E.64.CONSTANT R16, desc[UR4][R16.64+-0x8] ;  /* 0xfffff80410107981 */ /* 0x000f64000c1e9b00 */
[----:B------:R-:W-:Y:S01]  /*0660*/  IMAD.SHL.U32 R14, R14, 0x4, RZ ;  /* 0x000000040e0e7824 */ /* 0x000fe200078e00ff */
[----:B------:R-:W-:Y:S02]  /*0670*/  LEA.HI.X.SX32 R19, R9, UR11, 0x1, P1 ;  /* 0x0000000b09137c11 */ /* 0x000fe400088f0eff */
[----:B------:R-:W5:Y:S02]  /*0680*/  LDG.E.CONSTANT R9, desc[UR4][R24.64+0x10] ;  /* 0x0000100418097981 */ /* 0x000f64000c1e9900 */
[----:B------:R-:W-:Y:S01]  /*0690*/  IADD3 R28, P2, PT, R14, UR8, RZ ;  /* 0x000000080e1c7c10 */ /* 0x000fe2000ff5e0ff */
[----:B------:R-:W-:Y:S01]  /*06a0*/  IMAD.SHL.U32 R15, R8, 0x8, RZ ;  /* 0x00000008080f7824 */ /* 0x000fe200078e00ff */
[----:B------:R-:W5:Y:S02]  /*06b0*/  LDG.E.64.CONSTANT R18, desc[UR4][R18.64+-0x8] ;  /* 0xfffff80412127981 */ /* 0x000f64000c1e9b00 */
[----:B------:R-:W-:-:S02]  /*06c0*/  LEA.HI.X.SX32 R29, R14, UR9, 0x1, P2 ;  /* 0x000000090e1d7c11 */ /* 0x000fc400090f0eff */
[----:B------:R-:W-:-:S03]  /*06d0*/  IADD3 R14, P1, PT, R15, UR10, RZ ;  /* 0x0000000a0f0e7c10 */ /* 0x000fc6000ff3e0ff */
[----:B------:R-:W5:Y:S01]  /*06e0*/  LDG.E.CONSTANT R8, desc[UR4][R28.64+0x4] ;  /* 0x000004041c087981 */ /* 0x000f62000c1e9900 */
[----:B------:R-:W-:Y:S01]  /*06f0*/  LEA.HI.X.SX32 R15, R15, UR11, 0x1, P1 ;  /* 0x0000000b0f0f7c11 */ /* 0x000fe200088f0eff */
[----:B------:R-:W-:Y:S02]  /*0700*/  DADD R20, R22, R20 ;  /* 0x0000000016147229 */ /* 0x000fe40000000014 */
[----:B------:R-:W5:Y:S04]  /*0710*/  LDG.E.CONSTANT R22, desc[UR4][R28.64+0x8] ;  /* 0x000008041c167981 */ /* 0x000f68000c1e9900 */
[----:B------:R-:W5:Y:S04]  /*0720*/  LDG.E.64.CONSTANT R14, desc[UR4][R14.64+-0x8] ;  /* 0xfffff8040e0e7981 */ /* 0x000f68000c1e9b00 */
[----:B------:R-:W5:Y:S04]  /*0730*/  LDG.E.CONSTANT R23, desc[UR4][R28.64+0xc] ;  /* 0x00000c041c177981 */ /* 0x000f68000c1e9900 */
[----:B------:R-:W5:Y:S01]  /*0740*/  LDG.E.CONSTANT R24, desc[UR4][R28.64+0x10] ;  /* 0x000010041c187981 */ /* 0x000f62000c1e9900 */
[----:B------:R-:W-:Y:S01]  /*0750*/  DADD R26, R20, R26 ;  /* 0x00000000141a7229 */ /* 0x000fe2000000001a */
[----:B---3--:R-:W-:-:S05]  /*0760*/  IMAD.SHL.U32 R10, R10, 0x8, RZ ;  /* 0x000000080a0a7824 */ /* 0x008fca00078e00ff */
[----:B------:R-:W-:Y:S01]  /*0770*/  IADD3 R20, P1, PT, R10, UR10, RZ ;  /* 0x0000000a0a147c10 */ /* 0x000fe2000ff3e0ff */
[----:B--2---:R-:W-:-:S03]  /*0780*/  IMAD.SHL.U32 R11, R11, 0x8, RZ ;  /* 0x000000080b0b7824 */ /* 0x004fc600078e00ff */
[----:B------:R-:W-:Y:S02]  /*0790*/  LEA.HI.X.SX32 R21, R10, UR11, 0x1, P1 ;  /* 0x0000000b0a157c11 */ /* 0x000fe400088f0eff */
[----:B------:R-:W-:-:S04]  /*07a0*/  IADD3 R10, P1, PT, R11, UR10, RZ ;  /* 0x0000000a0b0a7c10 */ /* 0x000fc8000ff3e0ff */
[----:B------:R-:W2:Y:S01]  /*07b0*/  LDG.E.64.CONSTANT R20, desc[UR4][R20.64+-0x8] ;  /* 0xfffff80414147981 */ /* 0x000ea2000c1e9b00 */
[----:B----4-:R-:W-:Y:S01]  /*07c0*/  IMAD.SHL.U32 R4, R4, 0x8, RZ ;  /* 0x0000000804047824 */ /* 0x010fe200078e00ff */
[----:B------:R-:W-:Y:S01]  /*07d0*/  LEA.HI.X.SX32 R11, R11, UR11, 0x1, P1 ;  /* 0x0000000b0b0b7c11 */ /* 0x000fe200088f0eff */
[----:B-----5:R-:W-:-:S03]  /*07e0*/  DADD R16, R26, R16 ;  /* 0x000000001a107229 */ /* 0x020fc60000000010 */
[C---:B------:R-:W-:Y:S02]  /*07f0*/  IADD3 R26, P1, PT, R4.reuse, UR10, RZ ;  /* 0x0000000a041a7c10 */ /* 0x040fe4000ff3e0ff */
[----:B------:R-:W3:Y:S01]  /*0800*/  LDG.E.64.CONSTANT R10, desc[UR4][R10.64+-0x8] ;  /* 0xfffff8040a0a7981 */ /* 0x000ee2000c1e9b00 */
[----:B------:R-:W-:Y:S01]  /*0810*/  IMAD.SHL.U32 R9, R9, 0x8, RZ ;  /* 0x0000000809097824 */ /* 0x000fe200078e00ff */
[----:B------:R-:W-:Y:S01]  /*0820*/  LEA.HI.X.SX32 R27, R4, UR11, 0x1, P1 ;  /* 0x0000000b041b7c11 */ /* 0x000fe200088f0eff */
[----:B------:R-:W-:-:S03]  /*0830*/  DADD R18, R16, R18 ;  /* 0x0000000010127229 */ /* 0x000fc60000000012 */
[C---:B------:R-:W-:Y:S02]  /*0840*/  IADD3 R16, P1, PT, R9.reuse, UR10, RZ ;  /* 0x0000000a09107c10 */ /* 0x040fe4000ff3e0ff */
[----:B------:R-:W4:Y:S02]  /*0850*/  LDG.E.64.CONSTANT R26, desc[UR4][R26.64+-0x8] ;  /* 0xfffff8041a1a7981 */ /* 0x000f24000c1e9b00 */
[----:B------:R-:W-:Y:S01]  /*0860*/  LEA.HI.X.SX32 R17, R9, UR11, 0x1, P1 ;  /* 0x0000000b09117c11 */ /* 0x000fe200088f0eff */
[----:B------:R-:W-:-:S05]  /*0870*/  IMAD.SHL.U32 R4, R8, 0x8, RZ ;  /* 0x0000000808047824 */ /* 0x000fca00078e00ff */
[----:B------:R-:W-:Y:S01]  /*0880*/  IADD3 R8, P1, PT, R4, UR10, RZ ;  /* 0x0000000a04087c10 */ /* 0x000fe2000ff3e0ff */
[----:B------:R-:W5:Y:S01]  /*0890*/  LDG.E.64.CONSTANT R16, desc[UR4][R16.64+-0x8] ;  /* 0xfffff80410107981 */ /* 0x000f62000c1e9b00 */
[----:B------:R-:W-:Y:S02]  /*08a0*/  IMAD.SHL.U32 R22, R22, 0x8, RZ ;  /* 0x0000000816167824 */ /* 0x000fe400078e00ff */
[----:B------:R-:W-:Y:S01]  /*08b0*/  LEA.HI.X.SX32 R9, R4, UR11, 0x1, P1 ;  /* 0x0000000b04097c11 */ /* 0x000fe200088f0eff */
[----:B------:R-:W-:Y:S02]  /*08c0*/  DADD R18, R18, R14 ;  /* 0x0000000012127229 */ /* 0x000fe4000000000e */
[C---:B------:R-:W-:Y:S01]  /*08d0*/  IADD3 R14, P1, PT, R22.reuse, UR10, RZ ;  /* 0x0000000a160e7c10 */ /* 0x040fe2000ff3e0ff */
[----:B------:R-:W-:Y:S02]  /*08e0*/  IMAD.SHL.U32 R23, R23, 0x8, RZ ;  /* 0x0000000817177824 */ /* 0x000fe400078e00ff */
[----:B------:R-:W5:Y:S01]  /*08f0*/  LDG.E.64.CONSTANT R8, desc[UR4][R8.64+-0x8] ;  /* 0xfffff80408087981 */ /* 0x000f62000c1e9b00 */
[----:B------:R-:W-:-:S02]  /*0900*/  LEA.HI.X.SX32 R15, R22, UR11, 0x1, P1 ;  /* 0x0000000b160f7c11 */ /* 0x000fc400088f0eff */
[----:B------:R-:W-:Y:S01]  /*0910*/  IADD3 R22, P1, PT, R23, UR10, RZ ;  /* 0x0000000a17167c10 */ /* 0x000fe2000ff3e0ff */
[----:B------:R-:W-:-:S03]  /*0920*/  IMAD.SHL.U32 R4, R24, 0x8, RZ ;  /* 0x0000000818047824 */ /* 0x000fc600078e00ff */
[----:B------:R-:W5:Y:S01]  /*0930*/  LDG.E.64.CONSTANT R14, desc[UR4][R14.64+-0x8] ;  /* 0xfffff8040e0e7981 */ /* 0x000f62000c1e9b00 */
[----:B------:R-:W-:Y:S02]  /*0940*/  LEA.HI.X.SX32 R23, R23, UR11, 0x1, P1 ;  /* 0x0000000b17177c11 */ /* 0x000fe400088f0eff */
[----:B------:R-:W-:-:S04]  /*0950*/  IADD3 R24, P1, PT, R4, UR10, RZ ;  /* 0x0000000a04187c10 */ /* 0x000fc8000ff3e0ff */
[----:B------:R-:W5:Y:S01]  /*0960*/  LDG.E.64.CONSTANT R22, desc[UR4][R22.64+-0x8] ;  /* 0xfffff80416167981 */ /* 0x000f62000c1e9b00 */
[----:B------:R-:W-:-:S06]  /*0970*/  LEA.HI.X.SX32 R25, R4, UR11, 0x1, P1 ;  /* 0x0000000b04197c11 */ /* 0x000fcc00088f0eff */
[----:B------:R-:W5:Y:S01]  /*0980*/  LDG.E.64.CONSTANT R24, desc[UR4][R24.64+-0x8] ;  /* 0xfffff80418187981 */ /* 0x000f62000c1e9b00 */
[----:B------:R-:W-:-:S05]  /*0990*/  IADD3 R7, P1, PT, R7, 0x4, RZ ;  /* 0x0000000407077810 */ /* 0x000fca0007f3e0ff */
[----:B------:R-:W-:Y:S01]  /*09a0*/  IMAD.X R6, RZ, RZ, R6, P1 ;  /* 0x000000ffff067224 */ /* 0x000fe200008e0606 */
[----:B------:R-:W-:-:S04]  /*09b0*/  ISETP.GE.U32.AND P1, PT, R7, -0x3, PT ;  /* 0xfffffffd0700780c */ /* 0x000fc80003f26070 */
[----:B------:R-:W-:Y:S01]  /*09c0*/  ISETP.GE.AND.EX P1, PT, R6, -0x1, PT, P1 ;  /* 0xffffffff0600780c */ /* 0x000fe20003f26310 */
[----:B------:R-:W-:Y:S01]  /*09d0*/  VIADD R5, R5, 0x10 ;  /* 0x0000001005057836 */ /* 0x000fe20000000000 */
[----:B--2---:R-:W-:-:S08]  /*09e0*/  DADD R18, R18, R20 ;  /* 0x0000000012127229 */ /* 0x004fd00000000014 */
[----:B---3--:R-:W-:-:S08]  /*09f0*/  DADD R10, R18, R10 ;  /* 0x00000000120a7229 */ /* 0x008fd0000000000a */
[----:B----4-:R-:W-:-:S08]  /*0a00*/  DADD R10, R10, R26 ;  /* 0x000000000a0a7229 */ /* 0x010fd0000000001a */
[----:B-----5:R-:W-:-:S08]  /*0a10*/  DADD R10, R10, R16 ;  /* 0x000000000a0a7229 */ /* 0x020fd00000000010 */
[----:B------:R-:W-:-:S08]  /*0a20*/  DADD R8, R10, R8 ;  /* 0x000000000a087229 */ /* 0x000fd00000000008 */
[----:B------:R-:W-:-:S08]  /*0a30*/  DADD R8, R8, R14 ;  /* 0x0000000008087229 */ /* 0x000fd0000000000e */
[----:B------:R-:W-:-:S08]  /*0a40*/  DADD R8, R8, R22 ;  /* 0x0000000008087229 */ /* 0x000fd00000000016 */
[----:B------:R-:W-:Y:S01]  /*0a50*/  DADD R10, R8, R24 ;  /* 0x00000000080a7229 */ /* 0x000fe20000000018 */
[----:B------:R-:W-:Y:S10]  /*0a60*/  @!P1 BRA `(.L_x_9) ;  /* 0xfffffff800289947 */ /* 0x000ff4000383ffff */
.L_x_8:
[----:B------:R-:W-:Y:S05]  /*0a70*/  BSYNC.RECONVERGENT B1 ;  /* 0x0000000000017941 */ /* 0x000fea0003800200 */
.L_x_7:
[----:B------:R-:W-:Y:S01]  /*0a80*/  IADD3 R4, P2, PT, RZ, -R7, RZ ;  /* 0x80000007ff047210 */ /* 0x000fe20007f5e0ff */
[----:B------:R-:W-:Y:S03]  /*0a90*/  BSSY.RECONVERGENT B1, `(.L_x_10) ;  /* 0x0000042000017945 */ /* 0x000fe60003800200 */
[----:B------:R-:W-:Y:S01]  /*0aa0*/  ISETP.GT.U32.AND P1, PT, R4, 0x1, PT ;  /* 0x000000010400780c */ /* 0x000fe20003f24070 */
[----:B------:R-:W-:-:S05]  /*0ab0*/  IMAD.X R4, RZ, RZ, ~R6, P2 ;  /* 0x000000ffff047224 */ /* 0x000fca00010e0e06 */
[----:B------:R-:W-:-:S13]  /*0ac0*/  ISETP.GT.AND.EX P1, PT, R4, RZ, PT, P1 ;  /* 0x000000ff0400720c */ /* 0x000fda0003f24310 */
[----:B------:R-:W-:Y:S05]  /*0ad0*/  @!P1 BRA `(.L_x_11) ;  /* 0x0000000000f49947 */ /* 0x000fea0003800000 */
[----:B------:R-:W0:Y:S01]  /*0ae0*/  LDCU.128 UR12, c[0x0][0x390] ;  /* 0x00007200ff0c77ac */ /* 0x000e220008000c00 */
[----:B------:R-:W-:-:S04]  /*0af0*/  IMAD.IADD R4, R0, 0x1, R5 ;  /* 0x0000000100047824 */ /* 0x000fc800078e0205 */
[----:B------:R-:W-:-:S05]  /*0b00*/  IMAD.SHL.U32 R4, R4, 0x4, RZ ;  /* 0x0000000404047824 */ /* 0x000fca00078e00ff */
[----:B0-----:R-:W-:-:S04]  /*0b10*/  IADD3 R22, P0, PT, R4, UR12, RZ ;  /* 0x0000000c04167c10 */ /* 0x001fc8000ff1e0ff */
[----:B------:R-:W-:-:S05]  /*0b20*/  LEA.HI.X.SX32 R23, R4, UR13, 0x1, P0 ;  /* 0x0000000d04177c11 */ /* 0x000fca00080f0eff */
[----:B------:R-:W2:Y:S04]  /*0b30*/  LDG.E.CONSTANT R14, desc[UR4][R22.64+0x4] ;  /* 0x00000404160e7981 */ /* 0x000ea8000c1e9900 */
[----:B------:R-:W3:Y:S01]  /*0b40*/  LDG.E.CONSTANT R16, desc[UR4][R22.64+0x8] ;  /* 0x0000080416107981 */ /* 0x000ee2000c1e9900 */
[----:B------:R-:W-:-:S03]  /*0b50*/  IADD3 R4, PT, PT, R0, 0x4, R5 ;  /* 0x0000000400047810 */ /* 0x000fc60007ffe005 */
[----:B------:R-:W4:Y:S02]  /*0b60*/  LDG.E.CONSTANT R8, desc[UR4][R22.64+0xc] ;  /* 0x00000c0416087981 */ /* 0x000f24000c1e9900 */
[----:B------:R-:W-:Y:S02]  /*0b70*/  IMAD.SHL.U32 R4, R4, 0x4, RZ ;  /* 0x0000000404047824 */ /* 0x000fe400078e00ff */
[----:B------:R-:W5:Y:S03]  /*0b80*/  LDG.E.CONSTANT R9, desc[UR4][R22.64+0x10] ;  /* 0x0000100416097981 */ /* 0x000f66000c1e9900 */
[----:B------:R-:W-:-:S04]  /*0b90*/  IADD3 R20, P0, PT, R4, UR12, RZ ;  /* 0x0000000c04147c10 */ /* 0x000fc8000ff1e0ff */
[----:B------:R-:W-:-:S05]  /*0ba0*/  LEA.HI.X.SX32 R21, R4, UR13, 0x1, P0 ;  /* 0x0000000d04157c11 */ /* 0x000fca00080f0eff */
[----:B------:R-:W5:Y:S04]  /*0bb0*/  LDG.E.CONSTANT R15, desc[UR4][R20.64+0x4] ;  /* 0x00000404140f7981 */ /* 0x000f68000c1e9900 */
[----:B------:R-:W5:Y:S04]  /*0bc0*/  LDG.E.CONSTANT R17, desc[UR4][R20.64+0x8] ;  /* 0x0000080414117981 */ /* 0x000f68000c1e9900 */
[----:B------:R-:W5:Y:S04]  /*0bd0*/  LDG.E.CONSTANT R18, desc[UR4][R20.64+0xc] ;  /* 0x00000c0414127981 */ /* 0x000f68000c1e9900 */
[----:B------:R0:W5:Y:S01]  /*0be0*/  LDG.E.CONSTANT R4, desc[UR4][R20.64+0x10] ;  /* 0x0000100414047981 */ /* 0x000162000c1e9900 */
[----:B--2---:R-:W-:-:S05]  /*0bf0*/  IMAD.SHL.U32 R14, R14, 0x8, RZ ;  /* 0x000000080e0e7824 */ /* 0x004fca00078e00ff */
[----:B------:R-:W-:Y:S01]  /*0c00*/  IADD3 R26, P0, PT, R14, UR14, RZ ;  /* 0x0000000e0e1a7c10 */ /* 0x000fe2000ff1e0ff */
[----:B---3--:R-:W-:-:S03]  /*0c10*/  IMAD.SHL.U32 R16, R16, 0x8, RZ ;  /* 0x0000000810107824 */ /* 0x008fc600078e00ff */
[----:B------:R-:W-:Y:S02]  /*0c20*/  LEA.HI.X.SX32 R27, R14, UR15, 0x1, P0 ;  /* 0x0000000f0e1b7c11 */ /* 0x000fe400080f0eff */
[----:B------:R-:W-:Y:S01]  /*0c30*/  IADD3 R24, P0, PT, R16, UR14, RZ ;  /* 0x0000000e10187c10 */ /* 0x000fe2000ff1e0ff */
[----:B----4-:R-:W-:-:S03]  /*0c40*/  IMAD.SHL.U32 R14, R8, 0x8, RZ ;  /* 0x00000008080e7824 */ /* 0x010fc600078e00ff */
[----:B------:R-:W2:Y:S01]  /*0c50*/  LDG.E.64.CONSTANT R26, desc[UR4][R26.64+-0x8] ;  /* 0xfffff8041a1a7981 */ /* 0x000ea2000c1e9b00 */
[----:B------:R-:W-:Y:S02]  /*0c60*/  LEA.HI.X.SX32 R25, R16, UR15, 0x1, P0 ;  /* 0x0000000f10197c11 */ /* 0x000fe400080f0eff */
[----:B------:R-:W-:Y:S01]  /*0c70*/  IADD3 R8, P0, PT, R14, UR14, RZ ;  /* 0x0000000e0e087c10 */ /* 0x000fe2000ff1e0ff */
[----:B-----5:R-:W-:-:S03]  /*0c80*/  IMAD.SHL.U32 R16, R9, 0x8, RZ ;  /* 0x0000000809107824 */ /* 0x020fc600078e00ff */
[----:B------:R-:W3:Y:S01]  /*0c90*/  LDG.E.64.CONSTANT R24, desc[UR4][R24.64+-0x8] ;  /* 0xfffff80418187981 */ /* 0x000ee2000c1e9b00 */
[----:B------:R-:W-:Y:S02]  /*0ca0*/  LEA.HI.X.SX32 R9, R14, UR15, 0x1, P0 ;  /* 0x0000000f0e097c11 */ /* 0x000fe400080f0eff */
[----:B------:R-:W-:Y:S01]  /*0cb0*/  IADD3 R14, P0, PT, R16, UR14, RZ ;  /* 0x0000000e100e7c10 */ /* 0x000fe2000ff1e0ff */
[----:B------:R-:W-:-:S03]  /*0cc0*/  IMAD.SHL.U32 R19, R15, 0x8, RZ ;  /* 0x000000080f137824 */ /* 0x000fc600078e00ff */
[----:B------:R-:W4:Y:S01]  /*0cd0*/  LDG.E.64.CONSTANT R8, desc[UR4][R8.64+-0x8] ;  /* 0xfffff80408087981 */ /* 0x000f22000c1e9b00 */
[----:B------:R-:W-:Y:S02]  /*0ce0*/  LEA.HI.X.SX32 R15, R16, UR15, 0x1, P0 ;  /* 0x0000000f100f7c11 */ /* 0x000fe400080f0eff */
[----:B------:R-:W-:Y:S01]  /*0cf0*/  IADD3 R16, P0, PT, R19, UR14, RZ ;  /* 0x0000000e13107c10 */ /* 0x000fe2000ff1e0ff */
[----:B0-----:R-:W-:-:S03]  /*0d00*/  IMAD.SHL.U32 R21, R17, 0x8, RZ ;  /* 0x0000000811157824 */ /* 0x001fc600078e00ff */
[----:B------:R-:W5:Y:S01]  /*0d10*/  LDG.E.64.CONSTANT R14, desc[UR4][R14.64+-0x8] ;  /* 0xfffff8040e0e7981 */ /* 0x000f62000c1e9b00 */
[----:B------:R-:W-:Y:S02]  /*0d20*/  LEA.HI.X.SX32 R17, R19, UR15, 0x1, P0 ;  /* 0x0000000f13117c11 */ /* 0x000fe400080f0eff */
[----:B------:R-:W-:Y:S01]  /*0d30*/  IADD3 R20, P0, PT, R21, UR14, RZ ;  /* 0x0000000e15147c10 */ /* 0x000fe2000ff1e0ff */
[----:B------:R-:W-:-:S03]  /*0d40*/  IMAD.SHL.U32 R19, R18, 0x8, RZ ;  /* 0x0000000812137824 */ /* 0x000fc600078e00ff */
[----:B------:R-:W5:Y:S01]  /*0d50*/  LDG.E.64.CONSTANT R16, desc[UR4][R16.64+-0x8] ;  /* 0xfffff80410107981 */ /* 0x000f62000c1e9b00 */
[----:B------:R-:W-:Y:S02]  /*0d60*/  LEA.HI.X.SX32 R21, R21, UR15, 0x1, P0 ;  /* 0x0000000f15157c11 */ /* 0x000fe400080f0eff */
        /* <DEDUP_REMOVED lines=8> */
[----:B------:R-:W-:Y:S01]  /*0df0*/  IADD3 RZ, P1, PT, R7, 0x2, RZ ;  /* 0x0000000207ff7810 */ /* 0x000fe20007f3e0ff */
[----:B------:R-:W-:Y:S01]  /*0e00*/  VIADD R5, R5, 0x8 ;  /* 0x0000000805057836 */ /* 0x000fe20000000000 */
[----:B------:R-:W-:-:S03]  /*0e10*/  PLOP3.LUT P0, PT, PT, PT, PT, 0x8, 0x80 ;  /* 0x000000000080781c */ /* 0x000fc60003f0e170 */
[----:B------:R-:W-:Y:S01]  /*0e20*/  IMAD.X R6, RZ, RZ, R6, P1 ;  /* 0x000000ffff067224 */ /* 0x000fe200008e0606 */
[----:B--2---:R-:W-:-:S08]  /*0e30*/  DADD R26, R10, R26 ;  /* 0x000000000a1a7229 */ /* 0x004fd0000000001a */
[----:B---3--:R-:W-:-:S08]  /*0e40*/  DADD R24, R26, R24 ;  /* 0x000000001a187229 */ /* 0x008fd00000000018 */
[----:B----4-:R-:W-:-:S08]  /*0e50*/  DADD R8, R24, R8 ;  /* 0x0000000018087229 */ /* 0x010fd00000000008 */
[----:B-----5:R-:W-:-:S08]  /*0e60*/  DADD R8, R8, R14 ;  /* 0x0000000008087229 */ /* 0x020fd0000000000e */
[----:B------:R-:W-:-:S08]  /*0e70*/  DADD R8, R8, R16 ;  /* 0x0000000008087229 */ /* 0x000fd00000000010 */
[----:B------:R-:W-:-:S08]  /*0e80*/  DADD R8, R8, R20 ;  /* 0x0000000008087229 */ /* 0x000fd00000000014 */
[----:B------:R-:W-:-:S08]  /*0e90*/  DADD R8, R8, R18 ;  /* 0x0000000008087229 */ /* 0x000fd00000000012 */
[----:B------:R-:W-:-:S11]  /*0ea0*/  DADD R10, R8, R22 ;  /* 0x00000000080a7229 */ /* 0x000fd60000000016 */
.L_x_11:
[----:B------:R-:W-:Y:S05]  /*0eb0*/  BSYNC.RECONVERGENT B1 ;  /* 0x0000000000017941 */ /* 0x000fea0003800200 */
.L_x_10:
[----:B------:R-:W-:-:S13]  /*0ec0*/  ISETP.LT.OR P0, PT, R6, RZ, P0 ;  /* 0x000000ff0600720c */ /* 0x000fda0000701670 */
[----:B------:R-:W-:Y:S05]  /*0ed0*/  @!P0 BRA `(.L_x_6) ;  /* 0x0000000000788947 */ /* 0x000fea0003800000 */
[----:B------:R-:W0:Y:S01]  /*0ee0*/  LDCU.128 UR12, c[0x0][0x390] ;  /* 0x00007200ff0c77ac */ /* 0x000e220008000c00 */
[----:B------:R-:W-:-:S04]  /*0ef0*/  IMAD.IADD R4, R0, 0x1, R5 ;  /* 0x0000000100047824 */ /* 0x000fc800078e0205 */
[----:B------:R-:W-:-:S05]  /*0f00*/  IMAD.SHL.U32 R4, R4, 0x4, RZ ;  /* 0x0000000404047824 */ /* 0x000fca00078e00ff */
[----:B0-----:R-:W-:-:S04]  /*0f10*/  IADD3 R14, P0, PT, R4, UR12, RZ ;  /* 0x0000000c040e7c10 */ /* 0x001fc8000ff1e0ff */
[----:B------:R-:W-:-:S05]  /*0f20*/  LEA.HI.X.SX32 R15, R4, UR13, 0x1, P0 ;  /* 0x0000000d040f7c11 */ /* 0x000fca00080f0eff */
[----:B------:R-:W2:Y:S04]  /*0f30*/  LDG.E.CONSTANT R4, desc[UR4][R14.64+0x4] ;  /* 0x000004040e047981 */ /* 0x000ea8000c1e9900 */
[----:B------:R-:W3:Y:S04]  /*0f40*/  LDG.E.CONSTANT R7, desc[UR4][R14.64+0x8] ;  /* 0x000008040e077981 */ /* 0x000ee8000c1e9900 */
[----:B------:R-:W4:Y:S04]  /*0f50*/  LDG.E.CONSTANT R16, desc[UR4][R14.64+0xc] ;  /* 0x00000c040e107981 */ /* 0x000f28000c1e9900 */
[----:B------:R-:W5:Y:S01]  /*0f60*/  LDG.E.CONSTANT R17, desc[UR4][R14.64+0x10] ;  /* 0x000010040e117981 */ /* 0x000f62000c1e9900 */
[----:B--2---:R-:W-:-:S02]  /*0f70*/  IMAD.SHL.U32 R4, R4, 0x8, RZ ;  /* 0x0000000804047824 */ /* 0x004fc400078e00ff */
[----:B---3--:R-:W-:-:S03]  /*0f80*/  IMAD.SHL.U32 R9, R7, 0x8, RZ ;  /* 0x0000000807097824 */ /* 0x008fc600078e00ff */
[----:B------:R-:W-:-:S04]  /*0f90*/  IADD3 R6, P0, PT, R4, UR14, RZ ;  /* 0x0000000e04067c10 */ /* 0x000fc8000ff1e0ff */
        /* <DEDUP_REMOVED lines=9> */
[----:B------:R-:W-:-:S04]  /*1030*/  IADD3 R14, P0, PT, R15, UR14, RZ ;  /* 0x0000000e0f0e7c10 */ /* 0x000fc8000ff1e0ff */
[----:B------:R-:W4:Y:S01]  /*1040*/  LDG.E.64.CONSTANT R16, desc[UR4][R16.64+-0x8] ;  /* 0xfffff80410107981 */ /* 0x000f22000c1e9b00 */
[----:B------:R-:W-:-:S06]  /*1050*/  LEA.HI.X.SX32 R15, R15, UR15, 0x1, P0 ;  /* 0x0000000f0f0f7c11 */ /* 0x000fcc00080f0eff */
[----:B------:R-:W5:Y:S01]  /*1060*/  LDG.E.64.CONSTANT R14, desc[UR4][R14.64+-0x8] ;  /* 0xfffff8040e0e7981 */ /* 0x000f62000c1e9b00 */
[----:B------:R-:W-:Y:S01]  /*1070*/  VIADD R5, R5, 0x4 ;  /* 0x0000000405057836 */ /* 0x000fe20000000000 */
[----:B--2---:R-:W-:-:S08]  /*1080*/  DADD R6, R10, R6 ;  /* 0x000000000a067229 */ /* 0x004fd00000000006 */
[----:B---3--:R-:W-:-:S08]  /*1090*/  DADD R6, R6, R8 ;  /* 0x0000000006067229 */ /* 0x008fd00000000008 */
[----:B----4-:R-:W-:-:S08]  /*10a0*/  DADD R6, R6, R16 ;  /* 0x0000000006067229 */ /* 0x010fd00000000010 */
[----:B-----5:R-:W-:-:S11]  /*10b0*/  DADD R10, R6, R14 ;  /* 0x00000000060a7229 */ /* 0x020fd6000000000e */
.L_x_6:
[----:B------:R-:W-:Y:S05]  /*10c0*/  BSYNC.RECONVERGENT B0 ;  /* 0x0000000000007941 */ /* 0x000fea0003800200 */
.L_x_5:
[----:B------:R-:W-:Y:S01]  /*10d0*/  ISETP.GE.U32.AND P0, PT, R5, R2, PT ;  /* 0x000000020500720c */ /* 0x000fe20003f06070 */
[----:B------:R-:W0:Y:S01]  /*10e0*/  LDCU.128 UR8, c[0x0][0x390] ;  /* 0x00007200ff0877ac */ /* 0x000e220008000c00 */
[----:B------:R-:W-:Y:S01]  /*10f0*/  SHF.R.S32.HI R4, RZ, 0x1f, R5 ;  /* 0x0000001fff047819 */ /* 0x000fe20000011405 */
[----:B------:R-:W-:Y:S03]  /*1100*/  BSSY.RECONVERGENT B0, `(.L_x_12) ;  /* 0x0000069000007945 */ /* 0x000fe60003800200 */
[----:B------:R-:W-:-:S13]  /*1110*/  ISETP.GE.AND.EX P0, PT, R4, R3, PT, P0 ;  /* 0x000000030400720c */ /* 0x000fda0003f06300 */
[----:B0-----:R-:W-:Y:S05]  /*1120*/  @P0 BRA `(.L_x_13) ;  /* 0x0000000400980947 */ /* 0x001fea0003800000 */
[----:B------:R-:W-:Y:S01]  /*1130*/  IMAD.IADD R3, R5, 0x1, -R2 ;  /* 0x0000000105037824 */ /* 0x000fe200078e0a02 */
[----:B------:R-:W-:Y:S04]  /*1140*/  BSSY.RECONVERGENT B1, `(.L_x_14) ;  /* 0x0000037000017945 */ /* 0x000fe80003800200 */
        /* <DEDUP_REMOVED lines=8> */
.L_x_16:
[C-C-:B------:R-:W-:Y:S01]  /*11d0*/  IMAD.IADD R4, R0.reuse, 0x1, R5.reuse ;  /* 0x0000000100047824 */ /* 0x140fe200078e0205 */
[----:B------:R-:W-:-:S03]  /*11e0*/  IADD3 R7, PT, PT, R0, 0x2, R5 ;  /* 0x0000000200077810 */ /* 0x000fc60007ffe005 */
[----:B------:R-:W-:Y:S01]  /*11f0*/  IMAD.SHL.U32 R6, R4, 0x4, RZ ;  /* 0x0000000404067824 */ /* 0x000fe200078e00ff */
[----:B------:R-:W-:Y:S01]  /*1200*/  IADD3 R4, PT, PT, R0, 0x1, R5 ;  /* 0x0000000100047810 */ /* 0x000fe20007ffe005 */
[----:B------:R-:W-:-:S03]  /*1210*/  IMAD.SHL.U32 R9, R7, 0x4, RZ ;  /* 0x0000000407097824 */ /* 0x000fc600078e00ff */
[----:B------:R-:W-:Y:S01]  /*1220*/  IADD3 R14, P1, PT, R6, UR8, RZ ;  /* 0x00000008060e7c10 */ /* 0x000fe2000ff3e0ff */
[----:B------:R-:W-:-:S03]  /*1230*/  IMAD.SHL.U32 R4, R4, 0x4, RZ ;  /* 0x0000000404047824 */ /* 0x000fc600078e00ff */
[----:B------:R-:W-:Y:S02]  /*1240*/  LEA.HI.X.SX32 R15, R6, UR9, 0x1, P1 ;  /* 0x00000009060f7c11 */ /* 0x000fe400088f0eff */
[----:B------:R-:W-:-:S03]  /*1250*/  IADD3 R6, P1, PT, R4, UR8, RZ ;  /* 0x0000000804067c10 */ /* 0x000fc6000ff3e0ff */
[----:B------:R-:W2:Y:S01]  /*1260*/  LDG.E.CONSTANT R14, desc[UR4][R14.64+0x4] ;  /* 0x000004040e0e7981 */ /* 0x000ea2000c1e9900 */
[----:B------:R-:W-:Y:S02]  /*1270*/  LEA.HI.X.SX32 R7, R4, UR9, 0x1, P1 ;  /* 0x0000000904077c11 */ /* 0x000fe400088f0eff */
[----:B------:R-:W-:Y:S02]  /*1280*/  IADD3 R4, PT, PT, R0, 0x3, R5 ;  /* 0x0000000300047810 */ /* 0x000fe40007ffe005 */
[C---:B------:R-:W-:Y:S01]  /*1290*/  IADD3 R8, P1, PT, R9.reuse, UR8, RZ ;  /* 0x0000000809087c10 */ /* 0x040fe2000ff3e0ff */
[----:B------:R-:W3:Y:S02]  /*12a0*/  LDG.E.CONSTANT R6, desc[UR4][R6.64+0x4] ;  /* 0x0000040406067981 */ /* 0x000ee4000c1e9900 */
[----:B------:R-:W-:Y:S01]  /*12b0*/  IMAD.SHL.U32 R4, R4, 0x4, RZ ;  /* 0x0000000404047824 */ /* 0x000fe200078e00ff */
[----:B------:R-:W-:-:S04]  /*12c0*/  LEA.HI.X.SX32 R9, R9, UR9, 0x1, P1 ;  /* 0x0000000909097c11 */ /* 0x000fc800088f0eff */
[C---:B------:R-:W-:Y:S01]  /*12d0*/  IADD3 R16, P1, PT, R4.reuse, UR8, RZ ;  /* 0x0000000804107c10 */ /* 0x040fe2000ff3e0ff */
[----:B------:R-:W4:Y:S03]  /*12e0*/  LDG.E.CONSTANT R8, desc[UR4][R8.64+0x4] ;  /* 0x0000040408087981 */ /* 0x000f26000c1e9900 */
[----:B------:R-:W-:-:S05]  /*12f0*/  LEA.HI.X.SX32 R17, R4, UR9, 0x1, P1 ;  /* 0x0000000904117c11 */ /* 0x000fca00088f0eff */
[----:B------:R-:W5:Y:S01]  /*1300*/  LDG.E.CONSTANT R16, desc[UR4][R16.64+0x4] ;  /* 0x0000040410107981 */ /* 0x000f62000c1e9900 */
[----:B--2---:R-:W-:-:S05]  /*1310*/  IMAD.SHL.U32 R14, R14, 0x8, RZ ;  /* 0x000000080e0e7824 */ /* 0x004fca00078e00ff */
[----:B------:R-:W-:Y:S01]  /*1320*/  IADD3 R20, P1, PT, R14, UR10, RZ ;  /* 0x0000000a0e147c10 */ /* 0x000fe2000ff3e0ff */
[----:B---3--:R-:W-:-:S03]  /*1330*/  IMAD.SHL.U32 R4, R6, 0x8, RZ ;  /* 0x0000000806047824 */ /* 0x008fc600078e00ff */
[----:B------:R-:W-:Y:S02]  /*1340*/  LEA.HI.X.SX32 R21, R14, UR11, 0x1, P1 ;  /* 0x0000000b0e157c11 */ /* 0x000fe400088f0eff */
[----:B------:R-:W-:-:S03]  /*1350*/  IADD3 R18, P1, PT, R4, UR10, RZ ;  /* 0x0000000a04127c10 */ /* 0x000fc6000ff3e0ff */
[----:B------:R-:W2:Y:S01]  /*1360*/  LDG.E.64.CONSTANT R6, desc[UR4][R20.64+-0x8] ;  /* 0xfffff80414067981 */ /* 0x000ea2000c1e9b00 */
[----:B----4-:R-:W-:Y:S01]  /*1370*/  IMAD.SHL.U32 R15, R8, 0x8, RZ ;  /* 0x00000008080f7824 */ /* 0x010fe200078e00ff */
[----:B------:R-:W-:-:S04]  /*1380*/  LEA.HI.X.SX32 R19, R4, UR11, 0x1, P1 ;  /* 0x0000000b04137c11 */ /* 0x000fc800088f0eff */
[C---:B------:R-:W-:Y:S01]  /*1390*/  IADD3 R14, P1, PT, R15.reuse, UR10, RZ ;  /* 0x0000000a0f0e7c10 */ /* 0x040fe2000ff3e0ff */
[----:B------:R-:W3:Y:S01]  /*13a0*/  LDG.E.64.CONSTANT R8, desc[UR4][R18.64+-0x8] ;  /* 0xfffff80412087981 */ /* 0x000ee2000c1e9b00 */
[----:B-----5:R-:W-:Y:S02]  /*13b0*/  IMAD.SHL.U32 R4, R16, 0x8, RZ ;  /* 0x0000000810047824 */ /* 0x020fe400078e00ff */
[----:B------:R-:W-:-:S03]  /*13c0*/  LEA.HI.X.SX32 R15, R15, UR11, 0x1, P1 ;  /* 0x0000000b0f0f7c11 */ /* 0x000fc600088f0eff */
[----:B------:R-:W-:-:S03]  /*13d0*/  IADD3 R16, P1, PT, R4, UR10, RZ ;  /* 0x0000000a04107c10 */ /* 0x000fc6000ff3e0ff */
[----:B------:R-:W4:Y:S01]  /*13e0*/  LDG.E.64.CONSTANT R14, desc[UR4][R14.64+-0x8] ;  /* 0xfffff8040e0e7981 */ /* 0x000f22000c1e9b00 */
[----:B------:R-:W-:-:S06]  /*13f0*/  LEA.HI.X.SX32 R17, R4, UR11, 0x1, P1 ;  /* 0x0000000b04117c11 */ /* 0x000fcc00088f0eff */
[----:B------:R-:W5:Y:S01]  /*1400*/  LDG.E.64.CONSTANT R16, desc[UR4][R16.64+-0x8] ;  /* 0xfffff80410107981 */ /* 0x000f62000c1e9b00 */
[----:B------:R-:W-:Y:S01]  /*1410*/  IADD3 R3, P1, PT, R3, 0x4, RZ ;  /* 0x0000000403037810 */ /* 0x000fe20007f3e0ff */
[----:B------:R-:W-:-:S04]  /*1420*/  VIADD R5, R5, 0x4 ;  /* 0x0000000405057836 */ /* 0x000fc80000000000 */
[----:B------:R-:W-:Y:S01]  /*1430*/  IMAD.X R2, RZ, RZ, R2, P1 ;  /* 0x000000ffff027224 */ /* 0x000fe200008e0602 */
[----:B------:R-:W-:-:S04]  /*1440*/  ISETP.GE.U32.AND P1, PT, R3, -0x3, PT ;  /* 0xfffffffd0300780c */ /* 0x000fc80003f26070 */
[----:B------:R-:W-:Y:S01]  /*1450*/  ISETP.GE.AND.EX P1, PT, R2, -0x1, PT, P1 ;  /* 0xffffffff0200780c */ /* 0x000fe20003f26310 */
[----:B--2---:R-:W-:-:S08]  /*1460*/  DADD R6, R6, R10 ;  /* 0x0000000006067229 */ /* 0x004fd0000000000a */
[----:B---3--:R-:W-:-:S08]  /*1470*/  DADD R8, R8, R6 ;  /* 0x0000000008087229 */ /* 0x008fd00000000006 */
[----:B----4-:R-:W-:-:S08]  /*1480*/  DADD R8, R8, R14 ;  /* 0x0000000008087229 */ /* 0x010fd0000000000e */
[----:B-----5:R-:W-:Y:S01]  /*1490*/  DADD R10, R8, R16 ;  /* 0x00000000080a7229 */ /* 0x020fe20000000010 */
[----:B------:R-:W-:Y:S10]  /*14a0*/  @!P1 BRA `(.L_x_16) ;  /* 0xfffffffc00489947 */ /* 0x000ff4000383ffff */
.L_x_15:
[----:B------:R-:W-:Y:S05]  /*14b0*/  BSYNC.RECONVERGENT B1 ;  /* 0x0000000000017941 */ /* 0x000fea0003800200 */
.L_x_14:
        /* <DEDUP_REMOVED lines=8> */
[----:B------:R-:W-:Y:S01]  /*1540*/  IMAD.SHL.U32 R6, R4, 0x4, RZ ;  /* 0x0000000404067824 */ /* 0x000fe200078e00ff */
[----:B------:R-:W-:-:S05]  /*1550*/  IADD3 R4, PT, PT, R0, 0x1, R5 ;  /* 0x0000000100047810 */ /* 0x000fca0007ffe005 */
[----:B------:R-:W-:Y:S01]  /*1560*/  IMAD.SHL.U32 R4, R4, 0x4, RZ ;  /* 0x0000000404047824 */ /* 0x000fe200078e00ff */
[----:B0-----:R-:W-:-:S04]  /*1570*/  IADD3 R14, P0, PT, R6, UR12, RZ ;  /* 0x0000000c060e7c10 */ /* 0x001fc8000ff1e0ff */
[----:B------:R-:W-:Y:S02]  /*1580*/  LEA.HI.X.SX32 R15, R6, UR13, 0x1, P0 ;  /* 0x0000000d060f7c11 */ /* 0x000fe400080f0eff */
[----:B------:R-:W-:-:S03]  /*1590*/  IADD3 R8, P0, PT, R4, UR12, RZ ;  /* 0x0000000c04087c10 */ /* 0x000fc6000ff1e0ff */
[----:B------:R-:W2:Y:S01]  /*15a0*/  LDG.E.CONSTANT R14, desc[UR4][R14.64+0x4] ;  /* 0x000004040e0e7981 */ /* 0x000ea2000c1e9900 */
[----:B------:R-:W-:-:S05]  /*15b0*/  LEA.HI.X.SX32 R9, R4, UR13, 0x1, P0 ;  /* 0x0000000d04097c11 */ /* 0x000fca00080f0eff */
[----:B------:R-:W3:Y:S01]  /*15c0*/  LDG.E.CONSTANT R8, desc[UR4][R8.64+0x4] ;  /* 0x0000040408087981 */ /* 0x000ee2000c1e9900 */
[----:B--2---:R-:W-:-:S05]  /*15d0*/  IMAD.SHL.U32 R6, R14, 0x8, RZ ;  /* 0x000000080e067824 */ /* 0x004fca00078e00ff */
[----:B------:R-:W-:Y:S01]  /*15e0*/  IADD3 R16, P0, PT, R6, UR14, RZ ;  /* 0x0000000e06107c10 */ /* 0x000fe2000ff1e0ff */
[----:B---3--:R-:W-:-:S03]  /*15f0*/  IMAD.SHL.U32 R4, R8, 0x8, RZ ;  /* 0x0000000808047824 */ /* 0x008fc600078e00ff */
[----:B------:R-:W-:Y:S02]  /*1600*/  LEA.HI.X.SX32 R17, R6, UR15, 0x1, P0 ;  /* 0x0000000f06117c11 */ /* 0x000fe400080f0eff */
[----:B------:R-:W-:-:S04]  /*1610*/  IADD3 R6, P0, PT, R4, UR14, RZ ;  /* 0x0000000e04067c10 */ /* 0x000fc8000ff1e0ff */
[----:B------:R-:W2:Y:S01]  /*1620*/  LDG.E.64.CONSTANT R16, desc[UR4][R16.64+-0x8] ;  /* 0xfffff80410107981 */ /* 0x000ea2000c1e9b00 */
[----:B------:R-:W-:-:S06]  /*1630*/  LEA.HI.X.SX32 R7, R4, UR15, 0x1, P0 ;  /* 0x0000000f04077c11 */ /* 0x000fcc00080f0eff */
[----:B------:R-:W3:Y:S01]  /*1640*/  LDG.E.64.CONSTANT R6, desc[UR4][R6.64+-0x8] ;  /* 0xfffff80406067981 */ /* 0x000ee2000c1e9b00 */
[----:B------:R-:W-:Y:S01]  /*1650*/  IADD3 RZ, P1, PT, R3, 0x2, RZ ;  /* 0x0000000203ff7810 */ /* 0x000fe20007f3e0ff */
[----:B------:R-:W-:Y:S01]  /*1660*/  VIADD R5, R5, 0x2 ;  /* 0x0000000205057836 */ /* 0x000fe20000000000 */
[----:B------:R-:W-:-:S03]  /*1670*/  PLOP3.LUT P0, PT, PT, PT, PT, 0x8, 0x80 ;  /* 0x000000000080781c */ /* 0x000fc60003f0e170 */
[----:B------:R-:W-:Y:S01]  /*1680*/  IMAD.X R2, RZ, RZ, R2, P1 ;  /* 0x000000ffff027224 */ /* 0x000fe200008e0602 */
[----:B--2---:R-:W-:-:S08]  /*1690*/  DADD R10, R10, R16 ;  /* 0x000000000a0a7229 */ /* 0x004fd00000000010 */
[----:B---3--:R-:W-:-:S11]  /*16a0*/  DADD R10, R6, R10 ;  /* 0x00000000060a7229 */ /* 0x008fd6000000000a */
.L_x_18:
[----:B------:R-:W-:Y:S05]  /*16b0*/  BSYNC.RECONVERGENT B1 ;  /* 0x0000000000017941 */ /* 0x000fea0003800200 */
.L_x_17:
[----:B------:R-:W-:-:S13]  /*16c0*/  ISETP.LT.OR P0, PT, R2, RZ, P0 ;  /* 0x000000ff0200720c */ /* 0x000fda0000701670 */
[----:B------:R-:W-:Y:S05]  /*16d0*/  @!P0 BRA `(.L_x_13) ;  /* 0x00000000002c8947 */ /* 0x000fea0003800000 */
[----:B------:R-:W0:Y:S01]  /*16e0*/  LDCU.128 UR12, c[0x0][0x390] ;  /* 0x00007200ff0c77ac */ /* 0x000e220008000c00 */
[----:B------:R-:W-:-:S04]  /*16f0*/  IMAD.IADD R0, R0, 0x1, R5 ;  /* 0x0000000100007824 */ /* 0x000fc800078e0205 */
[----:B------:R-:W-:-:S05]  /*1700*/  IMAD.SHL.U32 R0, R0, 0x4, RZ ;  /* 0x0000000400007824 */ /* 0x000fca00078e00ff */
[----:B0-----:R-:W-:-:S04]  /*1710*/  IADD3 R4, P0, PT, R0, UR12, RZ ;  /* 0x0000000c00047c10 */ /* 0x001fc8000ff1e0ff */
[----:B------:R-:W-:-:S05]  /*1720*/  LEA.HI.X.SX32 R5, R0, UR13, 0x1, P0 ;  /* 0x0000000d00057c11 */ /* 0x000fca00080f0eff */
[----:B------:R-:W2:Y:S02]  /*1730*/  LDG.E.CONSTANT R4, desc[UR4][R4.64+0x4] ;  /* 0x0000040404047981 */ /* 0x000ea4000c1e9900 */
[----:B--2---:R-:W-:-:S05]  /*1740*/  IMAD.SHL.U32 R0, R4, 0x8, RZ ;  /* 0x0000000804007824 */ /* 0x004fca00078e00ff */
[----:B------:R-:W-:-:S04]  /*1750*/  IADD3 R2, P0, PT, R0, UR14, RZ ;  /* 0x0000000e00027c10 */ /* 0x000fc8000ff1e0ff */
[----:B------:R-:W-:-:S06]  /*1760*/  LEA.HI.X.SX32 R3, R0, UR15, 0x1, P0 ;  /* 0x0000000f00037c11 */ /* 0x000fcc00080f0eff */
[----:B------:R-:W2:Y:S02]  /*1770*/  LDG.E.64.CONSTANT R2, desc[UR4][R2.64+-0x8] ;  /* 0xfffff80402027981 */ /* 0x000ea4000c1e9b00 */
[----:B--2---:R-:W-:-:S11]  /*1780*/  DADD R10, R10, R2 ;  /* 0x000000000a0a7229 */ /* 0x004fd60000000002 */
.L_x_13:
[----:B------:R-:W-:Y:S05]  /*1790*/  BSYNC.RECONVERGENT B0 ;  /* 0x0000000000007941 */ /* 0x000fea0003800200 */
.L_x_12:
[----:B------:R-:W-:Y:S01]  /*17a0*/  STG.E.64 desc[UR4][R12.64], R10 ;  /* 0x0000000a0c007986 */ /* 0x000fe2000c101b04 */
[----:B------:R-:W-:Y:S05]  /*17b0*/  EXIT ;  /* 0x000000000000794d */ /* 0x000fea0003800000 */
.L_x_19:
        /* <DEDUP_REMOVED lines=12> */
.L_x_41:


//--------------------- .text.hsmg_dssum_acc_$ck_L1024_2 --------------------------
	.section	.text.hsmg_dssum_acc_$ck_L1024_2,"ax",@progbits
	.align	128
.text.hsmg_dssum_acc_$ck_L1024_2:
        .type           hsmg_dssum_acc_$ck_L1024_2,@function
        .size           hsmg_dssum_acc_$ck_L1024_2,(.L_x_42 - hsmg_dssum_acc_$ck_L1024_2)
        .other          hsmg_dssum_acc_$ck_L1024_2,@"STO_CUDA_ENTRY STV_DEFAULT"
hsmg_dssum_acc_$ck_L1024_2:
        /* <DEDUP_REMOVED lines=10> */
[----:B------:R-:W0:Y:S01]  /*00a0*/  LDC R7, c[0x0][0x3a8] ;  /* 0x0000ea00ff077b82 */ /* 0x000e220000000800 */
[----:B------:R-:W1:Y:S01]  /*00b0*/  LDCU.64 UR6, c[0x0][0x390] ;  /* 0x00007200ff0677ac */ /* 0x000e620008000a00 */
[----:B------:R-:W2:Y:S01]  /*00c0*/  LDCU.64 UR4, c[0x0][0x358] ;  /* 0x00006b00ff0477ac */ /* 0x000ea20008000a00 */
[----:B0-----:R-:W-:-:S04]  /*00d0*/  IMAD R2, R7, 0x33400, R0 ;  /* 0x0003340007027824 */ /* 0x001fc800078e0200 */
[----:B------:R-:W-:-:S05]  /*00e0*/  IMAD.SHL.U32 R3, R2, 0x4, RZ ;  /* 0x0000000402037824 */ /* 0x000fca00078e00ff */
[----:B-1----:R-:W-:-:S04]  /*00f0*/  IADD3 R2, P0, PT, R3, UR6, RZ ;  /* 0x0000000603027c10 */ /* 0x002fc8000ff1e0ff */
[----:B------:R-:W-:-:S05]  /*0100*/  LEA.HI.X.SX32 R3, R3, UR7, 0x1, P0 ;  /* 0x0000000703037c11 */ /* 0x000fca00080f0eff */
[----:B--2---:R-:W2:Y:S04]  /*0110*/  LDG.E.CONSTANT R5, desc[UR4][R2.64+-0xcd000] ;  /* 0xf330000402057981 */ /* 0x004ea8000c1e9900 */
[----:B------:R-:W2:Y:S02]  /*0120*/  LDG.E.CONSTANT R4, desc[UR4][R2.64+-0xccffc] ;  /* 0xf330040402047981 */ /* 0x000ea4000c1e9900 */
[----:B--2---:R-:W-:-:S04]  /*0130*/  IADD3 R4, PT, PT, -R5, -0x1, R4 ;  /* 0xffffffff05047810 */ /* 0x004fc80007ffe104 */
[----:B------:R-:W-:-:S13]  /*0140*/  ISETP.GE.AND P0, PT, R4, RZ, PT ;  /* 0x000000ff0400720c */ /* 0x000fda0003f06270 */
[----:B------:R-:W-:Y:S05]  /*0150*/  @!P0 EXIT ;  /* 0x000000000000894d */ /* 0x000fea0003800000 */
[----:B------:R-:W0:Y:S01]  /*0160*/  LDCU.64 UR6, c[0x0][0x388] ;  /* 0x00007100ff0677ac */ /* 0x000e220008000a00 */
[----:B------:R-:W-:Y:S02]  /*0170*/  IMAD.SHL.U32 R0, R0, 0x8, RZ ;  /* 0x0000000800007824 */ /* 0x000fe400078e00ff */
[----:B------:R-:W-:Y:S01]  /*0180*/  VIADD R4, R4, 0x1 ;  /* 0x0000000104047836 */ /* 0x000fe20000000000 */
[----:B------:R-:W1:Y:S02]  /*0190*/  LDCU.64 UR8, c[0x0][0x3a0] ;  /* 0x00007400ff0877ac */ /* 0x000e640008000a00 */
[----:B0-----:R-:W-:-:S04]  /*01a0*/  IADD3 R2, P0, PT, R0, UR6, RZ ;  /* 0x0000000600027c10 */ /* 0x001fc8000ff1e0ff */
[----:B------:R-:W-:Y:S01]  /*01b0*/  LEA.HI.X.SX32 R3, R0, UR7, 0x1, P0 ;  /* 0x0000000700037c11 */ /* 0x000fe200080f0eff */
[----:B------:R-:W0:Y:S05]  /*01c0*/  LDCU.64 UR6, c[0x0][0x398] ;  /* 0x00007300ff0677ac */ /* 0x000e2a0008000a00 */
[----:B------:R-:W5:Y:S01]  /*01d0*/  LDG.E.64.CONSTANT R2, desc[UR4][R2.64] ;  /* 0x0000000402027981 */ /* 0x000f62000c1e9b00 */
[----:B------:R-:W-:Y:S01]  /*01e0*/  ISETP.GE.U32.AND P0, PT, R4, 0x4, PT ;  /* 0x000000040400780c */ /* 0x000fe20003f06070 */
[----:B------:R-:W-:Y:S01]  /*01f0*/  BSSY.RECONVERGENT B0, `(.L_x_20) ;  /* 0x000002a000007945 */ /* 0x000fe20003800200 */
[----:B------:R-:W-:Y:S01]  /*0200*/  SHF.R.S32.HI R6, RZ, 0x1f, R4 ;  /* 0x0000001fff067819 */ /* 0x000fe20000011404 */
[----:B------:R-:W-:-:S02]  /*0210*/  IMAD R0, R7, 0x33402, R5 ;  /* 0x0003340207007824 */ /* 0x000fc400078e0205 */
[----:B------:R-:W-:Y:S01]  /*0220*/  IMAD.MOV.U32 R5, RZ, RZ, RZ ;  /* 0x000000ffff057224 */ /* 0x000fe200078e00ff */
[----:B------:R-:W-:-:S13]  /*0230*/  ISETP.GE.AND.EX P0, PT, R6, RZ, PT, P0 ;  /* 0x000000ff0600720c */ /* 0x000fda0003f06300 */
[----:B01----:R-:W-:Y:S05]  /*0240*/  @!P0 BRA `(.L_x_21) ;  /* 0x0000000000908947 */ /* 0x003fea0003800000 */
[----:B------:R-:W-:-:S04]  /*0250*/  SHF.R.S32.HI R7, RZ, 0x1, R4 ;  /* 0x00000001ff077819 */ /* 0x000fc80000011404 */
[----:B------:R-:W-:-:S04]  /*0260*/  LEA.HI R7, R7, R4, RZ, 0x2 ;  /* 0x0000000407077211 */ /* 0x000fc800078f10ff */
[----:B------:R-:W-:-:S05]  /*0270*/  LOP3.LUT R7, R7, 0xfffffffc, RZ, 0xc0, !PT ;  /* 0xfffffffc07077812 */ /* 0x000fca00078ec0ff */
[----:B------:R-:W-:-:S05]  /*0280*/  VIADD R7, R7, 0x3 ;  /* 0x0000000307077836 */ /* 0x000fca0000000000 */
[----:B------:R-:W-:-:S05]  /*0290*/  SHF.R.U32.HI R7, RZ, 0x2, R7 ;  /* 0x00000002ff077819 */ /* 0x000fca0000011607 */
[----:B------:R-:W-:-:S05]  /*02a0*/  IMAD.MOV R18, RZ, RZ, -R7 ;  /* 0x000000ffff127224 */ /* 0x000fca00078e0a07 */
[----:B------:R-:W-:-:S07]  /*02b0*/  SHF.R.S32.HI R19, RZ, 0x1f, R18 ;  /* 0x0000001fff137819 */ /* 0x000fce0000011412 */
.L_x_22:
        /* <DEDUP_REMOVED lines=29> */
.L_x_21:
[----:B------:R-:W-:Y:S05]  /*0490*/  BSYNC.RECONVERGENT B0 ;  /* 0x0000000000007941 */ /* 0x000fea0003800200 */
.L_x_20:
[----:B------:R-:W-:Y:S02]  /*04a0*/  ISETP.GE.U32.AND P0, PT, R5, R4, PT ;  /* 0x000000040500720c */ /* 0x000fe40003f06070 */
[----:B------:R-:W-:-:S04]  /*04b0*/  SHF.R.S32.HI R7, RZ, 0x1f, R5 ;  /* 0x0000001fff077819 */ /* 0x000fc80000011405 */
[----:B------:R-:W-:-:S13]  /*04c0*/  ISETP.GE.AND.EX P0, PT, R7, R6, PT, P0 ;  /* 0x000000060700720c */ /* 0x000fda0003f06300 */
[----:B------:R-:W-:Y:S05]  /*04d0*/  @P0 EXIT ;  /* 0x000000000000094d */ /* 0x000fea0003800000 */
[----:B------:R-:W-:Y:S01]  /*04e0*/  IMAD.IADD R4, R5, 0x1, -R4 ;  /* 0x0000000105047824 */ /* 0x000fe200078e0a04 */
[----:B------:R-:W1:Y:S04]  /*04f0*/  LDCU.64 UR6, c[0x0][0x398] ;  /* 0x00007300ff0677ac */ /* 0x000e680008000a00 */
[----:B0-----:R-:W-:Y:S01]  /*0500*/  SHF.R.S32.HI R10, RZ, 0x1f, R4 ;  /* 0x0000001fff0a7819 */ /* 0x001fe20000011404 */
[----:B------:R-:W0:Y:S06]  /*0510*/  LDCU.64 UR8, c[0x0][0x3a0] ;  /* 0x00007400ff0877ac */ /* 0x000e2c0008000a00 */
.L_x_23:
[----:B------:R-:W-:-:S04]  /*0520*/  IMAD.IADD R6, R0, 0x1, R5 ;  /* 0x0000000100067824 */ /* 0x000fc800078e0205 */
[----:B------:R-:W-:-:S05]  /*0530*/  IMAD.SHL.U32 R7, R6, 0x4, RZ ;  /* 0x0000000406077824 */ /* 0x000fca00078e00ff */
[----:B-1----:R-:W-:-:S04]  /*0540*/  IADD3 R6, P0, PT, R7, UR6, RZ ;  /* 0x0000000607067c10 */ /* 0x002fc8000ff1e0ff */
[----:B------:R-:W-:-:S05]  /*0550*/  LEA.HI.X.SX32 R7, R7, UR7, 0x1, P0 ;  /* 0x0000000707077c11 */ /* 0x000fca00080f0eff */
[----:B------:R-:W2:Y:S01]  /*0560*/  LDG.E.CONSTANT R6, desc[UR4][R6.64+-0xcd004] ;  /* 0xf32ffc0406067981 */ /* 0x000ea2000c1e9900 */
[----:B------:R-:W-:Y:S02]  /*0570*/  VIADD R5, R5, 0x1 ;  /* 0x0000000105057836 */ /* 0x000fe40000000000 */
[----:B--2---:R-:W-:-:S05]  /*0580*/  IMAD.SHL.U32 R9, R6, 0x8, RZ ;  /* 0x0000000806097824 */ /* 0x004fca00078e00ff */
[----:B0-----:R-:W-:-:S04]  /*0590*/  IADD3 R8, P0, PT, R9, UR8, RZ ;  /* 0x0000000809087c10 */ /* 0x001fc8000ff1e0ff */
[----:B------:R-:W-:Y:S02]  /*05a0*/  LEA.HI.X.SX32 R9, R9, UR9, 0x1, P0 ;  /* 0x0000000909097c11 */ /* 0x000fe400080f0eff */
[----:B------:R-:W-:-:S03]  /*05b0*/  IADD3 R4, P0, PT, R4, 0x1, RZ ;  /* 0x0000000104047810 */ /* 0x000fc60007f1e0ff */
[----:B-----5:R2:W-:Y:S02]  /*05c0*/  STG.E.64 desc[UR4][R8.64+-0x8], R2 ;  /* 0xfffff80208007986 */ /* 0x0205e4000c101b04 */
[----:B------:R-:W-:-:S05]  /*05d0*/  IMAD.X R10, RZ, RZ, R10, P0 ;  /* 0x000000ffff0a7224 */ /* 0x000fca00000e060a */
[----:B------:R-:W-:-:S13]  /*05e0*/  ISETP.GE.AND P0, PT, R10, RZ, PT ;  /* 0x000000ff0a00720c */ /* 0x000fda0003f06270 */
[----:B--2---:R-:W-:Y:S05]  /*05f0*/  @!P0 BRA `(.L_x_23) ;  /* 0xfffffffc00c88947 */ /* 0x004fea000383ffff */
[----:B------:R-:W-:Y:S05]  /*0600*/  EXIT ;  /* 0x000000000000794d */ /* 0x000fea0003800000 */
.L_x_24:
        /* <DEDUP_REMOVED lines=15> */
.L_x_42:


//--------------------- .text.hsmg_dssum_acc_$ck_L1003_1 --------------------------
	.section	.text.hsmg_dssum_acc_$ck_L1003_1,"ax",@progbits
	.align	128
.text.hsmg_dssum_acc_$ck_L1003_1:
        .type           hsmg_dssum_acc_$ck_L1003_1,@function
        .size           hsmg_dssum_acc_$ck_L1003_1,(.L_x_43 - hsmg_dssum_acc_$ck_L1003_1)
        .other          hsmg_dssum_acc_$ck_L1003_1,@"STO_CUDA_ENTRY STV_DEFAULT"
hsmg_dssum_acc_$ck_L1003_1:
        /* <DEDUP_REMOVED lines=16> */
[----:B------:R-:W-:Y:S01]  /*0100*/  LEA.HI.X.SX32 R3, R3, UR7, 0x1, P0 ;  /* 0x0000000703037c11 */ /* 0x000fe200080f0eff */
[----:B------:R-:W0:Y:S04]  /*0110*/  LDCU.64 UR6, c[0x0][0x388] ;  /* 0x00007100ff0677ac */ /* 0x000e280008000a00 */
[----:B--2---:R-:W2:Y:S04]  /*0120*/  LDG.E.CONSTANT R4, desc[UR4][R2.64+-0xcd000] ;  /* 0xf330000402047981 */ /* 0x004ea8000c1e9900 */
        /* <DEDUP_REMOVED lines=9> */
[----:B------:R-:W0:Y:S01]  /*01c0*/  LDCU.64 UR6, c[0x0][0x398] ;  /* 0x00007300ff0677ac */ /* 0x000e220008000a00 */
[----:B------:R-:W-:Y:S01]  /*01d0*/  BSSY.RECONVERGENT B0, `(.L_x_25) ;  /* 0x00000f5000007945 */ /* 0x000fe20003800200 */
[----:B------:R-:W-:Y:S01]  /*01e0*/  IMAD R3, R7, 0x33402, R4 ;  /* 0x0003340207037824 */ /* 0x000fe200078e0204 */
[----:B------:R-:W-:Y:S02]  /*01f0*/  CS2R R10, SRZ ;  /* 0x00000000000a7805 */ /* 0x000fe4000001ff00 */
[----:B------:R-:W-:Y:S01]  /*0200*/  ISETP.GE.U32.AND P0, PT, R0, 0x4, PT ;  /* 0x000000040000780c */ /* 0x000fe20003f06070 */
[----:B------:R-:W1:Y:S01]  /*0210*/  LDCU.64 UR8, c[0x0][0x3a0] ;  /* 0x00007400ff0877ac */ /* 0x000e620008000a00 */
[----:B------:R-:W-:Y:S01]  /*0220*/  SHF.R.S32.HI R2, RZ, 0x1f, R0 ;  /* 0x0000001fff027819 */ /* 0x000fe20000011400 */
[----:B------:R-:W-:-:S03]  /*0230*/  IMAD.MOV.U32 R4, RZ, RZ, RZ ;  /* 0x000000ffff047224 */ /* 0x000fc600078e00ff */
[----:B------:R-:W-:-:S13]  /*0240*/  ISETP.GE.AND.EX P0, PT, R2, RZ, PT, P0 ;  /* 0x000000ff0200720c */ /* 0x000fda0003f06300 */
[----:B01----:R-:W-:Y:S05]  /*0250*/  @!P0 BRA `(.L_x_26) ;  /* 0x0000000c00b08947 */ /* 0x003fea0003800000 */
        /* <DEDUP_REMOVED lines=15> */
.L_x_29:
        /* <DEDUP_REMOVED lines=78> */
[----:B------:R-:W-:Y:S02]  /*0830*/  IADD3 R26, P1, PT, R5, UR8, RZ ;  /* 0x00000008051a7c10 */ /* 0x000fe4000ff3e0ff */
        /* <DEDUP_REMOVED lines=8> */
[C---:B------:R-:W-:Y:S01]  /*08c0*/  IADD3 R8, P1, PT, R5.reuse, UR8, RZ ;  /* 0x0000000805087c10 */ /* 0x040fe2000ff3e0ff */
        /* <DEDUP_REMOVED lines=30> */
.L_x_28:
[----:B------:R-:W-:Y:S05]  /*0ab0*/  BSYNC.RECONVERGENT B1 ;  /* 0x0000000000017941 */ /* 0x000fea0003800200 */
.L_x_27:
[----:B------:R-:W-:Y:S01]  /*0ac0*/  IADD3 R5, P2, PT, RZ, -R7, RZ ;  /* 0x80000007ff057210 */ /* 0x000fe20007f5e0ff */
[----:B------:R-:W-:Y:S03]  /*0ad0*/  BSSY.RECONVERGENT B1, `(.L_x_30) ;  /* 0x0000043000017945 */ /* 0x000fe60003800200 */
[----:B------:R-:W-:Y:S01]  /*0ae0*/  ISETP.GT.U32.AND P1, PT, R5, 0x1, PT ;  /* 0x000000010500780c */ /* 0x000fe20003f24070 */
[----:B------:R-:W-:-:S05]  /*0af0*/  IMAD.X R5, RZ, RZ, ~R6, P2 ;  /* 0x000000ffff057224 */ /* 0x000fca00010e0e06 */
[----:B------:R-:W-:-:S13]  /*0b00*/  ISETP.GT.AND.EX P1, PT, R5, RZ, PT, P1 ;  /* 0x000000ff0500720c */ /* 0x000fda0003f24310 */
[----:B------:R-:W-:Y:S05]  /*0b10*/  @!P1 BRA `(.L_x_31) ;  /* 0x0000000000f89947 */ /* 0x000fea0003800000 */
[----:B------:R-:W0:Y:S01]  /*0b20*/  LDCU.64 UR10, c[0x0][0x398] ;  /* 0x00007300ff0a77ac */ /* 0x000e220008000a00 */
        /* <DEDUP_REMOVED lines=11> */
[----:B------:R-:W-:Y:S01]  /*0be0*/  LEA.HI.X.SX32 R21, R5, UR11, 0x1, P0 ;  /* 0x0000000b05157c11 */ /* 0x000fe200080f0eff */
[----:B------:R-:W0:Y:S04]  /*0bf0*/  LDCU.64 UR10, c[0x0][0x3a0] ;  /* 0x00007400ff0a77ac */ /* 0x000e280008000a00 */
[----:B------:R-:W5:Y:S04]  /*0c00*/  LDG.E.CONSTANT R15, desc[UR4][R20.64+-0xcd004] ;  /* 0xf32ffc04140f7981 */ /* 0x000f68000c1e9900 */
[----:B------:R-:W5:Y:S04]  /*0c10*/  LDG.E.CONSTANT R17, desc[UR4][R20.64+-0xcd000] ;  /* 0xf330000414117981 */ /* 0x000f68000c1e9900 */
[----:B------:R-:W5:Y:S04]  /*0c20*/  LDG.E.CONSTANT R18, desc[UR4][R20.64+-0xccffc] ;  /* 0xf330040414127981 */ /* 0x000f68000c1e9900 */
[----:B------:R1:W5:Y:S01]  /*0c30*/  LDG.E.CONSTANT R5, desc[UR4][R20.64+-0xccff8] ;  /* 0xf330080414057981 */ /* 0x000362000c1e9900 */
[----:B--2---:R-:W-:-:S05]  /*0c40*/  IMAD.SHL.U32 R14, R14, 0x8, RZ ;  /* 0x000000080e0e7824 */ /* 0x004fca00078e00ff */
[----:B0-----:R-:W-:Y:S01]  /*0c50*/  IADD3 R26, P0, PT, R14, UR10, RZ ;  /* 0x0000000a0e1a7c10 */ /* 0x001fe2000ff1e0ff */
        /* <DEDUP_REMOVED lines=15> */
[----:B-1----:R-:W-:-:S03]  /*0d50*/  IMAD.SHL.U32 R21, R17, 0x8, RZ ;  /* 0x0000000811157824 */ /* 0x002fc600078e00ff */
        /* <DEDUP_REMOVED lines=26> */
.L_x_31:
[----:B------:R-:W-:Y:S05]  /*0f00*/  BSYNC.RECONVERGENT B1 ;  /* 0x0000000000017941 */ /* 0x000fea0003800200 */
.L_x_30:
[----:B------:R-:W-:-:S13]  /*0f10*/  ISETP.LT.OR P0, PT, R6, RZ, P0 ;  /* 0x000000ff0600720c */ /* 0x000fda0000701670 */
[----:B------:R-:W-:Y:S05]  /*0f20*/  @!P0 BRA `(.L_x_26) ;  /* 0x00000000007c8947 */ /* 0x000fea0003800000 */
[----:B------:R-:W0:Y:S01]  /*0f30*/  LDCU.64 UR10, c[0x0][0x398] ;  /* 0x00007300ff0a77ac */ /* 0x000e220008000a00 */
[----:B------:R-:W-:-:S04]  /*0f40*/  IMAD.IADD R5, R3, 0x1, R4 ;  /* 0x0000000103057824 */ /* 0x000fc800078e0204 */
[----:B------:R-:W-:-:S05]  /*0f50*/  IMAD.SHL.U32 R5, R5, 0x4, RZ ;  /* 0x0000000405057824 */ /* 0x000fca00078e00ff */
[----:B0-----:R-:W-:-:S04]  /*0f60*/  IADD3 R8, P0, PT, R5, UR10, RZ ;  /* 0x0000000a05087c10 */ /* 0x001fc8000ff1e0ff */
[----:B------:R-:W-:Y:S01]  /*0f70*/  LEA.HI.X.SX32 R9, R5, UR11, 0x1, P0 ;  /* 0x0000000b05097c11 */ /* 0x000fe200080f0eff */
[----:B------:R-:W0:Y:S04]  /*0f80*/  LDCU.64 UR10, c[0x0][0x3a0] ;  /* 0x00007400ff0a77ac */ /* 0x000e280008000a00 */
[----:B------:R-:W2:Y:S04]  /*0f90*/  LDG.E.CONSTANT R5, desc[UR4][R8.64+-0xcd004] ;  /* 0xf32ffc0408057981 */ /* 0x000ea8000c1e9900 */
[----:B------:R-:W3:Y:S04]  /*0fa0*/  LDG.E.CONSTANT R7, desc[UR4][R8.64+-0xcd000] ;  /* 0xf330000408077981 */ /* 0x000ee8000c1e9900 */
[----:B------:R-:W4:Y:S04]  /*0fb0*/  LDG.E.CONSTANT R16, desc[UR4][R8.64+-0xccffc] ;  /* 0xf330040408107981 */ /* 0x000f28000c1e9900 */
[----:B------:R-:W5:Y:S01]  /*0fc0*/  LDG.E.CONSTANT R17, desc[UR4][R8.64+-0xccff8] ;  /* 0xf330080408117981 */ /* 0x000f62000c1e9900 */
[----:B--2---:R-:W-:-:S02]  /*0fd0*/  IMAD.SHL.U32 R5, R5, 0x8, RZ ;  /* 0x0000000805057824 */ /* 0x004fc400078e00ff */
[----:B---3--:R-:W-:-:S03]  /*0fe0*/  IMAD.SHL.U32 R15, R7, 0x8, RZ ;  /* 0x00000008070f7824 */ /* 0x008fc600078e00ff */
[----:B0-----:R-:W-:-:S04]  /*0ff0*/  IADD3 R6, P0, PT, R5, UR10, RZ ;  /* 0x0000000a05067c10 */ /* 0x001fc8000ff1e0ff */
[----:B------:R-:W-:Y:S02]  /*1000*/  LEA.HI.X.SX32 R7, R5, UR11, 0x1, P0 ;  /* 0x0000000b05077c11 */ /* 0x000fe400080f0eff */
[----:B------:R-:W-:Y:S01]  /*1010*/  IADD3 R14, P0, PT, R15, UR10, RZ ;  /* 0x0000000a0f0e7c10 */ /* 0x000fe2000ff1e0ff */
[----:B----4-:R-:W-:-:S03]  /*1020*/  IMAD.SHL.U32 R5, R16, 0x8, RZ ;  /* 0x0000000810057824 */ /* 0x010fc600078e00ff */
[----:B------:R-:W2:Y:S01]  /*1030*/  LDG.E.64.CONSTANT R6, desc[UR4][R6.64+-0x8] ;  /* 0xfffff80406067981 */ /* 0x000ea2000c1e9b00 */
[----:B------:R-:W-:Y:S02]  /*1040*/  LEA.HI.X.SX32 R15, R15, UR11, 0x1, P0 ;  /* 0x0000000b0f0f7c11 */ /* 0x000fe400080f0eff */
[----:B------:R-:W-:Y:S01]  /*1050*/  IADD3 R16, P0, PT, R5, UR10, RZ ;  /* 0x0000000a05107c10 */ /* 0x000fe2000ff1e0ff */
[----:B-----5:R-:W-:Y:S02]  /*1060*/  IMAD.SHL.U32 R19, R17, 0x8, RZ ;  /* 0x0000000811137824 */ /* 0x020fe400078e00ff */
        /* <DEDUP_REMOVED lines=11> */
.L_x_26:
[----:B------:R-:W-:Y:S05]  /*1120*/  BSYNC.RECONVERGENT B0 ;  /* 0x0000000000007941 */ /* 0x000fea0003800200 */
.L_x_25:
[----:B------:R-:W-:Y:S01]  /*1130*/  ISETP.GE.U32.AND P0, PT, R4, R0, PT ;  /* 0x000000000400720c */ /* 0x000fe20003f06070 */
[----:B------:R-:W0:Y:S01]  /*1140*/  LDCU.64 UR6, c[0x0][0x398] ;  /* 0x00007300ff0677ac */ /* 0x000e220008000a00 */
[----:B------:R-:W-:Y:S01]  /*1150*/  SHF.R.S32.HI R5, RZ, 0x1f, R4 ;  /* 0x0000001fff057819 */ /* 0x000fe20000011404 */
[----:B------:R-:W-:Y:S01]  /*1160*/  BSSY.RECONVERGENT B0, `(.L_x_32) ;  /* 0x000006c000007945 */ /* 0x000fe20003800200 */
[----:B------:R-:W1:Y:S02]  /*1170*/  LDCU.64 UR8, c[0x0][0x3a0] ;  /* 0x00007400ff0877ac */ /* 0x000e640008000a00 */
        /* <DEDUP_REMOVED lines=12> */
.L_x_36:
        /* <DEDUP_REMOVED lines=12> */
[----:B------:R-:W-:Y:S01]  /*1300*/  IADD3 R8, P1, PT, R9, UR6, RZ ;  /* 0x0000000609087c10 */ /* 0x000fe2000ff3e0ff */
        /* <DEDUP_REMOVED lines=8> */
[----:B-1----:R-:W-:Y:S01]  /*1390*/  IADD3 R20, P1, PT, R14, UR8, RZ ;  /* 0x000000080e147c10 */ /* 0x002fe2000ff3e0ff */
        /* <DEDUP_REMOVED lines=24> */
.L_x_35:
[----:B-1----:R-:W-:Y:S05]  /*1520*/  BSYNC.RECONVERGENT B1 ;  /* 0x0000000000017941 */ /* 0x002fea0003800200 */
.L_x_34:
        /* <DEDUP_REMOVED lines=15> */
[----:B------:R-:W-:Y:S01]  /*1620*/  LEA.HI.X.SX32 R9, R5, UR11, 0x1, P0 ;  /* 0x0000000b05097c11 */ /* 0x000fe200080f0eff */
[----:B------:R-:W0:Y:S04]  /*1630*/  LDCU.64 UR10, c[0x0][0x3a0] ;  /* 0x00007400ff0a77ac */ /* 0x000e280008000a00 */
[----:B------:R-:W3:Y:S01]  /*1640*/  LDG.E.CONSTANT R8, desc[UR4][R8.64+-0xcd004] ;  /* 0xf32ffc0408087981 */ /* 0x000ee2000c1e9900 */
[----:B--2---:R-:W-:-:S05]  /*1650*/  IMAD.SHL.U32 R6, R14, 0x8, RZ ;  /* 0x000000080e067824 */ /* 0x004fca00078e00ff */
[----:B0-----:R-:W-:Y:S01]  /*1660*/  IADD3 R16, P0, PT, R6, UR10, RZ ;  /* 0x0000000a06107c10 */ /* 0x001fe2000ff1e0ff */
        /* <DEDUP_REMOVED lines=12> */
.L_x_38:
[----:B------:R-:W-:Y:S05]  /*1730*/  BSYNC.RECONVERGENT B1 ;  /* 0x0000000000017941 */ /* 0x000fea0003800200 */
.L_x_37:
        /* <DEDUP_REMOVED lines=8> */
[----:B------:R-:W2:Y:S02]  /*17c0*/  LDG.E.CONSTANT R4, desc[UR4][R4.64+-0xcd004] ;  /* 0xf32ffc0404047981 */ /* 0x000ea4000c1e9900 */
[----:B--2---:R-:W-:-:S05]  /*17d0*/  IMAD.SHL.U32 R0, R4, 0x8, RZ ;  /* 0x0000000804007824 */ /* 0x004fca00078e00ff */
[----:B0-----:R-:W-:-:S04]  /*17e0*/  IADD3 R2, P0, PT, R0, UR10, RZ ;  /* 0x0000000a00027c10 */ /* 0x001fc8000ff1e0ff */
[----:B------:R-:W-:-:S06]  /*17f0*/  LEA.HI.X.SX32 R3, R0, UR11, 0x1, P0 ;  /* 0x0000000b00037c11 */ /* 0x000fcc00080f0eff */
[----:B------:R-:W2:Y:S02]  /*1800*/  LDG.E.64.CONSTANT R2, desc[UR4][R2.64+-0x8] ;  /* 0xfffff80402027981 */ /* 0x000ea4000c1e9b00 */
[----:B--2---:R-:W-:-:S11]  /*1810*/  DADD R10, R10, R2 ;  /* 0x000000000a0a7229 */ /* 0x004fd60000000002 */
.L_x_33:
[----:B-1----:R-:W-:Y:S05]  /*1820*/  BSYNC.RECONVERGENT B0 ;  /* 0x0000000000007941 */ /* 0x002fea0003800200 */
.L_x_32:
[----:B------:R-:W-:Y:S01]  /*1830*/  STG.E.64 desc[UR4][R12.64], R10 ;  /* 0x0000000a0c007986 */ /* 0x000fe2000c101b04 */
[----:B------:R-:W-:Y:S05]  /*1840*/  EXIT ;  /* 0x000000000000794d */ /* 0x000fea0003800000 */
.L_x_39:
        /* <DEDUP_REMOVED lines=11> */
.L_x_43:


//--------------------- .nv.shared.reserved.0     --------------------------
	.section	.nv.shared.reserved.0,"aw",@nobits
	.weak		__nv_reservedSMEM_offset_0_alias
	.size		__nv_reservedSMEM_offset_0_alias, 0, 64
	.other		__nv_reservedSMEM_offset_0_alias,@"STO_CUDA_RESERVED_SHARED STV_DEFAULT"
__nv_reservedSMEM_offset_0_alias:
	.zero		0
	.zero		64


//--------------------- .nv.constant0.dssum_acc_$ck_L1350_4 --------------------------
	.section	.nv.constant0.dssum_acc_$ck_L1350_4,"a",@progbits
	.sectionflags	@""
	.align	4
.nv.constant0.dssum_acc_$ck_L1350_4:
	.zero		936


//--------------------- .nv.constant0.dssum_acc_$ck_L1329_3 --------------------------
	.section	.nv.constant0.dssum_acc_$ck_L1329_3,"a",@progbits
	.sectionflags	@""
	.align	4
.nv.constant0.dssum_acc_$ck_L1329_3:
	.zero		936


//--------------------- .nv.constant0.hsmg_dssum_acc_$ck_L1024_2 --------------------------
	.section	.nv.constant0.hsmg_dssum_acc_$ck_L1024_2,"a",@progbits
	.sectionflags	@""
	.align	4
.nv.constant0.hsmg_dssum_acc_$ck_L1024_2:
	.zero		940


//--------------------- .nv.constant0.hsmg_dssum_acc_$ck_L1003_1 --------------------------
	.section	.nv.constant0.hsmg_dssum_acc_$ck_L1003_1,"a",@progbits
	.sectionflags	@""
	.align	4
.nv.constant0.hsmg_dssum_acc_$ck_L1003_1:
	.zero		940


//--------------------- SYMBOLS --------------------------

	.type		.nv.reservedSmem.offset0,@object
	.size		.nv.reservedSmem.offset0,0x4
